	.target	sm_90a

	.elftype	@"ET_EXEC"


//--------------------- .note.nv.tkinfo           --------------------------
	.section	.note.nv.tkinfo,"",@"SHT_NOTE"
	.sectionflags	@"SHF_NOTE_NV_TKINFO"
	.tkinfo
        /*0018*/ 	.word	0x00000002
        /*0030*/ 	.string	""
        /*0030*/ 	.string	"ptxas"
        /*0030*/ 	.string	"Cuda compilation tools, release 13.0, V13.0.88"
        /*0030*/ 	.string	"Build cuda_13.0.r13.0/compiler.36424714_0"
        /*0030*/ 	.string	"-arch sm_90a -m 64 "



//--------------------- .note.nv.cuinfo           --------------------------
	.section	.note.nv.cuinfo,"",@"SHT_NOTE"
	.sectionflags	@"SHF_NOTE_NV_CUINFO"
        /*0018*/ 	.short	0x0002
        /*001a*/ 	.short	0x005a
        /*001c*/ 	.short	0x0082
	.zero		2


//--------------------- .nv.info                  --------------------------
	.section	.nv.info,"",@"SHT_CUDA_INFO"
	.align	4


	//----- nvinfo : EIATTR_REGCOUNT
	.align		4
        /*0000*/ 	.byte	0x04, 0x2f
        /*0002*/ 	.short	(.L_15 - .L_14)
	.align		4
.L_14:
        /*0004*/ 	.word	index@(_ZN7cutlass13device_kernelINS_4gemm6kernel13GemmUniversalIN4cute5tupleIJiiiiEEENS1_10collective13CollectiveMmaINS1_34MainloopSm90TmaGmmaWarpSpecializedILi9ENS5_IJNS4_1CILi1EEESB_SB_EEENS1_35KernelTmaWarpSpecializedCooperativeEEENS5_IJNSA_ILi128EEENSA_ILi240EEENSA_ILi64EEEEEEaNS5_IJlSB_lEEEaSJ_NS4_8TiledMMAINS4_8MMA_AtomIJNS4_4SM904GMMA26MMA_64x16x32_S32S8S8_SS_TNEEEENS4_6LayoutINS5_IJNSA_ILi2EEESB_SB_EEENS5_IJSB_NSA_ILi0EEEST_EEEEENS5_IJNS4_10UnderscoreESW_SW_EEEEENS4_13SM90_TMA_LOADENS4_14ComposedLayoutINS4_7SwizzleILi2ELi4ELi3EEENS4_18smem_ptr_flag_bitsILi8EEENSQ_INS5_IJNSA_ILi8EEESH_EEENS5_IJSH_SB_EEEEEEEvNS4_8identityESZ_S19_vS1A_EENS_8epilogue10collective6detail29Sm90TmaWarpSpecializedAdapterINS1D_15DefaultEpilogueIaSJ_SJ_NS1C_6thread17LinearCombinationIaLi1EiiLNS1H_9ScaleType4KindE0ELNS_15FloatRoundStyleE2EaEENS1_15EpilogueDefaultEEEEEvvEEEEvNT_6ParamsE)
        /*0008*/ 	.word	0x000000a8


	//----- nvinfo : EIATTR_FRAME_SIZE
	.align		4
.L_15:
        /*000c*/ 	.byte	0x04, 0x11
        /*000e*/ 	.short	(.L_17 - .L_16)
	.align		4
.L_16:
        /*0010*/ 	.word	index@(_ZN7cutlass13device_kernelINS_4gemm6kernel13GemmUniversalIN4cute5tupleIJiiiiEEENS1_10collective13CollectiveMmaINS1_34MainloopSm90TmaGmmaWarpSpecializedILi9ENS5_IJNS4_1CILi1EEESB_SB_EEENS1_35KernelTmaWarpSpecializedCooperativeEEENS5_IJNSA_ILi128EEENSA_ILi240EEENSA_ILi64EEEEEEaNS5_IJlSB_lEEEaSJ_NS4_8TiledMMAINS4_8MMA_AtomIJNS4_4SM904GMMA26MMA_64x16x32_S32S8S8_SS_TNEEEENS4_6LayoutINS5_IJNSA_ILi2EEESB_SB_EEENS5_IJSB_NSA_ILi0EEEST_EEEEENS5_IJNS4_10UnderscoreESW_SW_EEEEENS4_13SM90_TMA_LOADENS4_14ComposedLayoutINS4_7SwizzleILi2ELi4ELi3EEENS4_18smem_ptr_flag_bitsILi8EEENSQ_INS5_IJNSA_ILi8EEESH_EEENS5_IJSH_SB_EEEEEEEvNS4_8identityESZ_S19_vS1A_EENS_8epilogue10collective6detail29Sm90TmaWarpSpecializedAdapterINS1D_15DefaultEpilogueIaSJ_SJ_NS1C_6thread17LinearCombinationIaLi1EiiLNS1H_9ScaleType4KindE0ELNS_15FloatRoundStyleE2EaEENS1_15EpilogueDefaultEEEEEvvEEEEvNT_6ParamsE)
        /*0014*/ 	.word	0x00000000


	//----- nvinfo : EIATTR_MIN_STACK_SIZE
	.align		4
.L_17:
        /*0018*/ 	.byte	0x04, 0x12
        /*001a*/ 	.short	(.L_19 - .L_18)
	.align		4
.L_18:
        /*001c*/ 	.word	index@(_ZN7cutlass13device_kernelINS_4gemm6kernel13GemmUniversalIN4cute5tupleIJiiiiEEENS1_10collective13CollectiveMmaINS1_34MainloopSm90TmaGmmaWarpSpecializedILi9ENS5_IJNS4_1CILi1EEESB_SB_EEENS1_35KernelTmaWarpSpecializedCooperativeEEENS5_IJNSA_ILi128EEENSA_ILi240EEENSA_ILi64EEEEEEaNS5_IJlSB_lEEEaSJ_NS4_8TiledMMAINS4_8MMA_AtomIJNS4_4SM904GMMA26MMA_64x16x32_S32S8S8_SS_TNEEEENS4_6LayoutINS5_IJNSA_ILi2EEESB_SB_EEENS5_IJSB_NSA_ILi0EEEST_EEEEENS5_IJNS4_10UnderscoreESW_SW_EEEEENS4_13SM90_TMA_LOADENS4_14ComposedLayoutINS4_7SwizzleILi2ELi4ELi3EEENS4_18smem_ptr_flag_bitsILi8EEENSQ_INS5_IJNSA_ILi8EEESH_EEENS5_IJSH_SB_EEEEEEEvNS4_8identityESZ_S19_vS1A_EENS_8epilogue10collective6detail29Sm90TmaWarpSpecializedAdapterINS1D_15DefaultEpilogueIaSJ_SJ_NS1C_6thread17LinearCombinationIaLi1EiiLNS1H_9ScaleType4KindE0ELNS_15FloatRoundStyleE2EaEENS1_15EpilogueDefaultEEEEEvvEEEEvNT_6ParamsE)
        /*0020*/ 	.word	0x00000000
.L_19:


//--------------------- .nv.compat                --------------------------
	.section	.nv.compat,"",@"SHT_CUDA_COMPAT_INFO"
	.align	4
        /*0000*/ 	.byte	0x02, 0x09, 0x01, 0x00, 0x02, 0x02, 0x04, 0x00, 0x02, 0x05, 0x05, 0x00, 0x03, 0x07, 0x01, 0x01
        /*0010*/ 	.byte	0x02, 0x03, 0x01, 0x00, 0x02, 0x06, 0x01, 0x00, 0x04, 0x0b, 0x08, 0x00, 0x00, 0x00, 0x00, 0x00
        /*0020*/ 	.byte	0x00, 0x00, 0x00, 0x00


//--------------------- .nv.info._ZN7cutlass13device_kernelINS_4gemm6kernel13GemmUniversalIN4cute5tupleIJiiiiEEENS1_10collective13CollectiveMmaINS1_34MainloopSm90TmaGmmaWarpSpecializedILi9ENS5_IJNS4_1CILi1EEESB_SB_EEENS1_35KernelTmaWarpSpecializedCooperativeEEENS5_IJNSA_ILi128EEENSA_ILi240EEENSA_ILi64EEEEEEaNS5_IJlSB_lEEEaSJ_NS4_8TiledMMAINS4_8MMA_AtomIJNS4_4SM904GMMA26MMA_64x16x32_S32S8S8_SS_TNEEEENS4_6LayoutINS5_IJNSA_ILi2EEESB_SB_EEENS5_IJSB_NSA_ILi0EEEST_EEEEENS5_IJNS4_10UnderscoreESW_SW_EEEEENS4_13SM90_TMA_LOADENS4_14ComposedLayoutINS4_7SwizzleILi2ELi4ELi3EEENS4_18smem_ptr_flag_bitsILi8EEENSQ_INS5_IJNSA_ILi8EEESH_EEENS5_IJSH_SB_EEEEEEEvNS4_8identityESZ_S19_vS1A_EENS_8epilogue10collective6detail29Sm90TmaWarpSpecializedAdapterINS1D_15DefaultEpilogueIaSJ_SJ_NS1C_6thread17LinearCombinationIaLi1EiiLNS1H_9ScaleType4KindE0ELNS_15FloatRoundStyleE2EaEENS1_15EpilogueDefaultEEEEEvvEEEEvNT_6ParamsE --------------------------
	.section	.nv.info._ZN7cutlass13device_kernelINS_4gemm6kernel13GemmUniversalIN4cute5tupleIJiiiiEEENS1_10collective13CollectiveMmaINS1_34MainloopSm90TmaGmmaWarpSpecializedILi9ENS5_IJNS4_1CILi1EEESB_SB_EEENS1_35KernelTmaWarpSpecializedCooperativeEEENS5_IJNSA_ILi128EEENSA_ILi240EEENSA_ILi64EEEEEEaNS5_IJlSB_lEEEaSJ_NS4_8TiledMMAINS4_8MMA_AtomIJNS4_4SM904GMMA26MMA_64x16x32_S32S8S8_SS_TNEEEENS4_6LayoutINS5_IJNSA_ILi2EEESB_SB_EEENS5_IJSB_NSA_ILi0EEEST_EEEEENS5_IJNS4_10UnderscoreESW_SW_EEEEENS4_13SM90_TMA_LOADENS4_14ComposedLayoutINS4_7SwizzleILi2ELi4ELi3EEENS4_18smem_ptr_flag_bitsILi8EEENSQ_INS5_IJNSA_ILi8EEESH_EEENS5_IJSH_SB_EEEEEEEvNS4_8identityESZ_S19_vS1A_EENS_8epilogue10collective6detail29Sm90TmaWarpSpecializedAdapterINS1D_15DefaultEpilogueIaSJ_SJ_NS1C_6thread17LinearCombinationIaLi1EiiLNS1H_9ScaleType4KindE0ELNS_15FloatRoundStyleE2EaEENS1_15EpilogueDefaultEEEEEvvEEEEvNT_6ParamsE,"",@"SHT_CUDA_INFO"
	.sectionflags	@""
	.align	4


	//----- nvinfo : EIATTR_CUDA_API_VERSION
	.align		4
        /*0000*/ 	.byte	0x04, 0x37
        /*0002*/ 	.short	(.L_21 - .L_20)
.L_20:
        /*0004*/ 	.word	0x00000082


	//----- nvinfo : EIATTR_KPARAM_INFO
	.align		4
.L_21:
        /*0008*/ 	.byte	0x04, 0x17
        /*000a*/ 	.short	(.L_23 - .L_22)
.L_22:
        /*000c*/ 	.word	0x00000000
        /*0010*/ 	.short	0x0000
        /*0012*/ 	.short	0x0070
        /*0014*/ 	.byte	0x00, 0xf0, 0x01, 0x10


	//----- nvinfo : EIATTR_SPARSE_MMA_MASK
	.align		4
.L_23:
        /*0018*/ 	.byte	0x03, 0x50
        /*001a*/ 	.short	0x0000


	//----- nvinfo : EIATTR_MAXREG_COUNT
	.align		4
        /*001c*/ 	.byte	0x03, 0x1b
        /*001e*/ 	.short	0x00a8


	//----- nvinfo : EIATTR_NUM_BARRIERS
	.align		4
        /*0020*/ 	.byte	0x02, 0x4c
        /*0022*/ 	.byte	0x01
	.zero		1


	//----- nvinfo : EIATTR_EXTERNS
	.align		4
        /*0024*/ 	.byte	0x04, 0x0f
        /*0026*/ 	.short	(.L_25 - .L_24)


	//   ....[0]....
	.align		4
.L_24:
        /*0028*/ 	.word	index@(__assertfail)


	//----- nvinfo : EIATTR_MERCURY_ISA_VERSION
	.align		4
.L_25:
        /*002c*/ 	.byte	0x03, 0x5f
        /*002e*/ 	.short	0x0101


	//----- nvinfo : EIATTR_INT_WARP_WIDE_INSTR_OFFSETS
	.align		4
        /*0030*/ 	.byte	0x04, 0x31
        /*0032*/ 	.short	(.L_27 - .L_26)


	//   ....[0]....
.L_26:
        /*0034*/ 	.word	0x000004c0


	//   ....[1]....
        /*0038*/ 	.word	0x000004d0


	//   ....[2]....
        /*003c*/ 	.word	0x00000590


	//----- nvinfo : EIATTR_COOP_GROUP_MASK_REGIDS
	.align		4
.L_27:
        /*0040*/ 	.byte	0x04, 0x29
        /*0042*/ 	.short	(.L_29 - .L_28)


	//   ....[0]....
.L_28:
        /*0044*/ 	.word	0xffffffff


	//   ....[1]....
        /*0048*/ 	.word	0xffffffff


	//   ....[2]....
        /*004c*/ 	.word	0xffffffff


	//   ....[3]....
        /*0050*/ 	.word	0xffffffff


	//   ....[4]....
        /*0054*/ 	.word	0xffffffff


	//----- nvinfo : EIATTR_COOP_GROUP_INSTR_OFFSETS
	.align		4
.L_29:
        /*0058*/ 	.byte	0x04, 0x28
        /*005a*/ 	.short	(.L_31 - .L_30)


	//   ....[0]....
.L_30:
        /*005c*/ 	.word	0x00000060


	//   ....[1]....
        /*0060*/ 	.word	0x00000070


	//   ....[2]....
        /*0064*/ 	.word	0x00000130


	//   ....[3]....
        /*0068*/ 	.word	0x00000390


	//   ....[4]....
        /*006c*/ 	.word	0x00001230


	//----- nvinfo : EIATTR_REG_RECONFIG
	.align		4
.L_31:
        /*0070*/ 	.byte	0x01, 0x54
	.zero		2


	//----- nvinfo : EIATTR_SYSCALL_OFFSETS
	.align		4
        /*0074*/ 	.byte	0x04, 0x46
        /*0076*/ 	.short	(.L_33 - .L_32)


	//   ....[0]....
.L_32:
        /*0078*/ 	.word	0x00001420


	//----- nvinfo : EIATTR_MBARRIER_INSTR_OFFSETS
	.align		4
.L_33:
        /*007c*/ 	.byte	0x04, 0x39
        /*007e*/ 	.short	(.L_35 - .L_34)


	//   ....[0]....
.L_34:
        /*0080*/ 	.word	0x00000250
        /*0084*/ 	.word	0x000000ff
        /*0088*/ 	.word	0x00000000
        /*008c*/ 	.short	0x0100
        /*008e*/ 	.byte	0x08
	.zero		1


	//   ....[1]....
        /*0090*/ 	.word	0x00000260
        /*0094*/ 	.word	0x000000ff
        /*0098*/ 	.word	0x00000048
        /*009c*/ 	.short	0x0100
        /*009e*/ 	.byte	0x08
	.zero		1


	//   ....[2]....
        /*00a0*/ 	.word	0x00000270
        /*00a4*/ 	.word	0x000000ff
        /*00a8*/ 	.word	0x00000008
        /*00ac*/ 	.short	0x0100
        /*00ae*/ 	.byte	0x08
	.zero		1


	//   ....[3]....
        /*00b0*/ 	.word	0x00000280
        /*00b4*/ 	.word	0x000000ff
        /*00b8*/ 	.word	0x00000050
        /*00bc*/ 	.short	0x0100
        /*00be*/ 	.byte	0x08
	.zero		1


	//   ....[4]....
        /*00c0*/ 	.word	0x00000290
        /*00c4*/ 	.word	0x000000ff
        /*00c8*/ 	.word	0x00000010
        /*00cc*/ 	.short	0x0100
        /*00ce*/ 	.byte	0x08
	.zero		1


	//   ....[5]....
        /*00d0*/ 	.word	0x000002a0
        /*00d4*/ 	.word	0x000000ff
        /*00d8*/ 	.word	0x00000058
        /*00dc*/ 	.short	0x0100
        /*00de*/ 	.byte	0x08
	.zero		1


	//   ....[6]....
        /*00e0*/ 	.word	0x000002b0
        /*00e4*/ 	.word	0x000000ff
        /*00e8*/ 	.word	0x00000018
        /*00ec*/ 	.short	0x0100
        /*00ee*/ 	.byte	0x08
	.zero		1


	//   ....[7]....
        /*00f0*/ 	.word	0x000002c0
        /*00f4*/ 	.word	0x000000ff
        /*00f8*/ 	.word	0x00000060
        /*00fc*/ 	.short	0x0100
        /*00fe*/ 	.byte	0x08
	.zero		1


	//   ....[8]....
        /*0100*/ 	.word	0x000002d0
        /*0104*/ 	.word	0x000000ff
        /*0108*/ 	.word	0x00000020
        /*010c*/ 	.short	0x0100
        /*010e*/ 	.byte	0x08
	.zero		1


	//   ....[9]....
        /*0110*/ 	.word	0x000002e0
        /*0114*/ 	.word	0x000000ff
        /*0118*/ 	.word	0x00000068
        /*011c*/ 	.short	0x0100
        /*011e*/ 	.byte	0x08
	.zero		1


	//   ....[10]....
        /*0120*/ 	.word	0x000002f0
        /*0124*/ 	.word	0x000000ff
        /*0128*/ 	.word	0x00000028
        /*012c*/ 	.short	0x0100
        /*012e*/ 	.byte	0x08
	.zero		1


	//   ....[11]....
        /*0130*/ 	.word	0x00000300
        /*0134*/ 	.word	0x000000ff
        /*0138*/ 	.word	0x00000070
        /*013c*/ 	.short	0x0100
        /*013e*/ 	.byte	0x08
	.zero		1


	//   ....[12]....
        /*0140*/ 	.word	0x00000310
        /*0144*/ 	.word	0x000000ff
        /*0148*/ 	.word	0x00000030
        /*014c*/ 	.short	0x0100
        /*014e*/ 	.byte	0x08
	.zero		1


	//   ....[13]....
        /*0150*/ 	.word	0x00000320
        /*0154*/ 	.word	0x000000ff
        /*0158*/ 	.word	0x00000078
        /*015c*/ 	.short	0x0100
        /*015e*/ 	.byte	0x08
	.zero		1


	//   ....[14]....
        /*0160*/ 	.word	0x00000330
        /*0164*/ 	.word	0x000000ff
        /*0168*/ 	.word	0x00000038
        /*016c*/ 	.short	0x0100
        /*016e*/ 	.byte	0x08
	.zero		1


	//   ....[15]....
        /*0170*/ 	.word	0x00000340
        /*0174*/ 	.word	0x000000ff
        /*0178*/ 	.word	0x00000080
        /*017c*/ 	.short	0x0100
        /*017e*/ 	.byte	0x08
	.zero		1


	//   ....[16]....
        /*0180*/ 	.word	0x00000350
        /*0184*/ 	.word	0x000000ff
        /*0188*/ 	.word	0x00000040
        /*018c*/ 	.short	0x0100
        /*018e*/ 	.byte	0x08
	.zero		1


	//   ....[17]....
        /*0190*/ 	.word	0x00000360
        /*0194*/ 	.word	0x000000ff
        /*0198*/ 	.word	0x00000088
        /*019c*/ 	.short	0x0100
        /*019e*/ 	.byte	0x08
	.zero		1


	//   ....[18]....
        /*01a0*/ 	.word	0x00000600
        /*01a4*/ 	.word	0x000000ff
        /*01a8*/ 	.word	0x000000a0
        /*01ac*/ 	.short	0x0100
        /*01ae*/ 	.byte	0x08
	.zero		1


	//   ....[19]....
        /*01b0*/ 	.word	0x00000690
        /*01b4*/ 	.word	0x000000ff
        /*01b8*/ 	.word	0x000000a8
        /*01bc*/ 	.short	0x0100
        /*01be*/ 	.byte	0x08
	.zero		1


	//   ....[20]....
        /*01c0*/ 	.word	0x000014f0
        /*01c4*/ 	.word	0x00000003
        /*01c8*/ 	.word	0x00000000
        /*01cc*/ 	.short	0x010a
        /*01ce*/ 	.byte	0x3f
	.zero		1


	//   ....[21]....
        /*01d0*/ 	.word	0x00001550
        /*01d4*/ 	.word	0x00000003
        /*01d8*/ 	.word	0x00000000
        /*01dc*/ 	.short	0x010a
        /*01de*/ 	.byte	0x3f
	.zero		1


	//   ....[22]....
        /*01e0*/ 	.word	0x00002420
        /*01e4*/ 	.word	0x00000005
        /*01e8*/ 	.word	0x00000000
        /*01ec*/ 	.short	0x010a
        /*01ee*/ 	.byte	0x3f
	.zero		1


	//   ....[23]....
        /*01f0*/ 	.word	0x00002460
        /*01f4*/ 	.word	0x00000005
        /*01f8*/ 	.word	0x00000000
        /*01fc*/ 	.short	0x010a
        /*01fe*/ 	.byte	0x3f
	.zero		1


	//   ....[24]....
        /*0200*/ 	.word	0x000031b0
        /*0204*/ 	.word	0x00000004
        /*0208*/ 	.word	0x00000000
        /*020c*/ 	.short	0x0101
        /*020e*/ 	.byte	0x3f
	.zero		1


	//   ....[25]....
        /*0210*/ 	.word	0x00003370
        /*0214*/ 	.word	0x00000000
        /*0218*/ 	.word	0x00000000
        /*021c*/ 	.short	0x0101
        /*021e*/ 	.byte	0x3f
	.zero		1


	//   ....[26]....
        /*0220*/ 	.word	0x0000a880
        /*0224*/ 	.word	0x0000000e
        /*0228*/ 	.word	0x00000048
        /*022c*/ 	.short	0x010a
        /*022e*/ 	.byte	0x3f
	.zero		1


	//   ....[27]....
        /*0230*/ 	.word	0x0000ac20
        /*0234*/ 	.word	0x00000006
        /*0238*/ 	.word	0x000000a8
        /*023c*/ 	.short	0x0101
        /*023e*/ 	.byte	0x3f
	.zero		1


	//   ....[28]....
        /*0240*/ 	.word	0x0000b340
        /*0244*/ 	.word	0x00000007
        /*0248*/ 	.word	0x00000000
        /*024c*/ 	.short	0x010a
        /*024e*/ 	.byte	0x3f
	.zero		1


	//   ....[29]....
        /*0250*/ 	.word	0x0000b3c0
        /*0254*/ 	.word	0x00000009
        /*0258*/ 	.word	0x00000000
        /*025c*/ 	.short	0x010a
        /*025e*/ 	.byte	0x3f
	.zero		1


	//   ....[30]....
        /*0260*/ 	.word	0x0000b450
        /*0264*/ 	.word	0x00000006
        /*0268*/ 	.word	0x00000000
        /*026c*/ 	.short	0x010a
        /*026e*/ 	.byte	0x3f
	.zero		1


	//   ....[31]....
        /*0270*/ 	.word	0x0000b4e0
        /*0274*/ 	.word	0x00000009
        /*0278*/ 	.word	0x00000000
        /*027c*/ 	.short	0x010a
        /*027e*/ 	.byte	0x3f
	.zero		1


	//   ....[32]....
        /*0280*/ 	.word	0x0000b570
        /*0284*/ 	.word	0x00000006
        /*0288*/ 	.word	0x00000000
        /*028c*/ 	.short	0x010a
        /*028e*/ 	.byte	0x3f
	.zero		1


	//   ....[33]....
        /*0290*/ 	.word	0x0000b600
        /*0294*/ 	.word	0x00000009
        /*0298*/ 	.word	0x00000000
        /*029c*/ 	.short	0x010a
        /*029e*/ 	.byte	0x3f
	.zero		1


	//   ....[34]....
        /*02a0*/ 	.word	0x0000b690
        /*02a4*/ 	.word	0x00000006
        /*02a8*/ 	.word	0x00000000
        /*02ac*/ 	.short	0x010a
        /*02ae*/ 	.byte	0x3f
	.zero		1


	//   ....[35]....
        /*02b0*/ 	.word	0x0000b720
        /*02b4*/ 	.word	0x00000009
        /*02b8*/ 	.word	0x00000000
        /*02bc*/ 	.short	0x010a
        /*02be*/ 	.byte	0x3f
	.zero		1


	//   ....[36]....
        /*02c0*/ 	.word	0x0000b7b0
        /*02c4*/ 	.word	0x00000003
        /*02c8*/ 	.word	0x00000000
        /*02cc*/ 	.short	0x010a
        /*02ce*/ 	.byte	0x3f
	.zero		1


	//   ....[37]....
        /*02d0*/ 	.word	0x0000b810
        /*02d4*/ 	.word	0x00000003
        /*02d8*/ 	.word	0x00000000
        /*02dc*/ 	.short	0x010a
        /*02de*/ 	.byte	0x3f
	.zero		1


	//   ....[38]....
        /*02e0*/ 	.word	0x0000b860
        /*02e4*/ 	.word	0x00000005
        /*02e8*/ 	.word	0x00000000
        /*02ec*/ 	.short	0x010a
        /*02ee*/ 	.byte	0x3f
	.zero		1


	//   ....[39]....
        /*02f0*/ 	.word	0x0000b930
        /*02f4*/ 	.word	0x0000000e
        /*02f8*/ 	.word	0x00000048
        /*02fc*/ 	.short	0x010a
        /*02fe*/ 	.byte	0x3f
	.zero		1


	//   ....[40]....
        /*0300*/ 	.word	0x0000ba00
        /*0304*/ 	.word	0x00000007
        /*0308*/ 	.word	0x00000000
        /*030c*/ 	.short	0x010a
        /*030e*/ 	.byte	0x3f
	.zero		1


	//   ....[41]....
        /*0310*/ 	.word	0x0000ba50
        /*0314*/ 	.word	0x00000009
        /*0318*/ 	.word	0x00000000
        /*031c*/ 	.short	0x010a
        /*031e*/ 	.byte	0x3f
	.zero		1


	//   ....[42]....
        /*0320*/ 	.word	0x0000baa0
        /*0324*/ 	.word	0x00000006
        /*0328*/ 	.word	0x00000000
        /*032c*/ 	.short	0x010a
        /*032e*/ 	.byte	0x3f
	.zero		1


	//   ....[43]....
        /*0330*/ 	.word	0x0000baf0
        /*0334*/ 	.word	0x00000009
        /*0338*/ 	.word	0x00000000
        /*033c*/ 	.short	0x010a
        /*033e*/ 	.byte	0x3f
	.zero		1


	//   ....[44]....
        /*0340*/ 	.word	0x0000bb40
        /*0344*/ 	.word	0x00000006
        /*0348*/ 	.word	0x00000000
        /*034c*/ 	.short	0x010a
        /*034e*/ 	.byte	0x3f
	.zero		1


	//   ....[45]....
        /*0350*/ 	.word	0x0000bb90
        /*0354*/ 	.word	0x00000009
        /*0358*/ 	.word	0x00000000
        /*035c*/ 	.short	0x010a
        /*035e*/ 	.byte	0x3f
	.zero		1


	//   ....[46]....
        /*0360*/ 	.word	0x0000bbe0
        /*0364*/ 	.word	0x00000006
        /*0368*/ 	.word	0x00000000
        /*036c*/ 	.short	0x010a
        /*036e*/ 	.byte	0x3f
	.zero		1


	//   ....[47]....
        /*0370*/ 	.word	0x0000bc30
        /*0374*/ 	.word	0x00000009
        /*0378*/ 	.word	0x00000000
        /*037c*/ 	.short	0x010a
        /*037e*/ 	.byte	0x3f
	.zero		1


	//----- nvinfo : EIATTR_NUM_MBARRIERS
	.align		4
.L_35:
        /*0380*/ 	.byte	0x03, 0x38
        /*0382*/ 	.short	0x0014


	//----- nvinfo : EIATTR_EXIT_INSTR_OFFSETS
	.align		4
        /*0384*/ 	.byte	0x04, 0x1c
        /*0386*/ 	.short	(.L_37 - .L_36)


	//   ....[0]....
.L_36:
        /*0388*/ 	.word	0x00000740


	//   ....[1]....
        /*038c*/ 	.word	0x00001010


	//   ....[2]....
        /*0390*/ 	.word	0x00009f60


	//   ....[3]....
        /*0394*/ 	.word	0x0000a590


	//   ....[4]....
        /*0398*/ 	.word	0x0000b800


	//----- nvinfo : EIATTR_MAX_THREADS
	.align		4
.L_37:
        /*039c*/ 	.byte	0x04, 0x05
        /*039e*/ 	.short	(.L_39 - .L_38)
.L_38:
        /*03a0*/ 	.word	0x00000180
        /*03a4*/ 	.word	0x00000001
        /*03a8*/ 	.word	0x00000001


	//----- nvinfo : EIATTR_CRS_STACK_SIZE
	.align		4
.L_39:
        /*03ac*/ 	.byte	0x04, 0x1e
        /*03ae*/ 	.short	(.L_41 - .L_40)
.L_40:
        /*03b0*/ 	.word	0x00000000


	//----- nvinfo : EIATTR_CBANK_PARAM_SIZE
	.align		4
.L_41:
        /*03b4*/ 	.byte	0x03, 0x19
        /*03b6*/ 	.short	0x0470


	//----- nvinfo : EIATTR_PARAM_CBANK
	.align		4
        /*03b8*/ 	.byte	0x04, 0x0a
        /*03ba*/ 	.short	(.L_43 - .L_42)
	.align		4
.L_42:
        /*03bc*/ 	.word	index@(.nv.constant0._ZN7cutlass13device_kernelINS_4gemm6kernel13GemmUniversalIN4cute5tupleIJiiiiEEENS1_10collective13CollectiveMmaINS1_34MainloopSm90TmaGmmaWarpSpecializedILi9ENS5_IJNS4_1CILi1EEESB_SB_EEENS1_35KernelTmaWarpSpecializedCooperativeEEENS5_IJNSA_ILi128EEENSA_ILi240EEENSA_ILi64EEEEEEaNS5_IJlSB_lEEEaSJ_NS4_8TiledMMAINS4_8MMA_AtomIJNS4_4SM904GMMA26MMA_64x16x32_S32S8S8_SS_TNEEEENS4_6LayoutINS5_IJNSA_ILi2EEESB_SB_EEENS5_IJSB_NSA_ILi0EEEST_EEEEENS5_IJNS4_10UnderscoreESW_SW_EEEEENS4_13SM90_TMA_LOADENS4_14ComposedLayoutINS4_7SwizzleILi2ELi4ELi3EEENS4_18smem_ptr_flag_bitsILi8EEENSQ_INS5_IJNSA_ILi8EEESH_EEENS5_IJSH_SB_EEEEEEEvNS4_8identityESZ_S19_vS1A_EENS_8epilogue10collective6detail29Sm90TmaWarpSpecializedAdapterINS1D_15DefaultEpilogueIaSJ_SJ_NS1C_6thread17LinearCombinationIaLi1EiiLNS1H_9ScaleType4KindE0ELNS_15FloatRoundStyleE2EaEENS1_15EpilogueDefaultEEEEEvvEEEEvNT_6ParamsE)
        /*03c0*/ 	.short	0x0210
        /*03c2*/ 	.short	0x0470


	//----- nvinfo : EIATTR_SW_WAR
	.align		4
.L_43:
        /*03c4*/ 	.byte	0x04, 0x36
        /*03c6*/ 	.short	(.L_45 - .L_44)
.L_44:
        /*03c8*/ 	.word	0x00000008
.L_45:


//--------------------- .nv.callgraph             --------------------------
	.section	.nv.callgraph,"",@"SHT_CUDA_CALLGRAPH"
	.align	4
	.sectionentsize	8
	.align		4
        /*0000*/ 	.word	0x00000000
	.align		4
        /*0004*/ 	.word	0xffffffff
	.align		4
        /*0008*/ 	.word	index@(_ZN7cutlass13device_kernelINS_4gemm6kernel13GemmUniversalIN4cute5tupleIJiiiiEEENS1_10collective13CollectiveMmaINS1_34MainloopSm90TmaGmmaWarpSpecializedILi9ENS5_IJNS4_1CILi1EEESB_SB_EEENS1_35KernelTmaWarpSpecializedCooperativeEEENS5_IJNSA_ILi128EEENSA_ILi240EEENSA_ILi64EEEEEEaNS5_IJlSB_lEEEaSJ_NS4_8TiledMMAINS4_8MMA_AtomIJNS4_4SM904GMMA26MMA_64x16x32_S32S8S8_SS_TNEEEENS4_6LayoutINS5_IJNSA_ILi2EEESB_SB_EEENS5_IJSB_NSA_ILi0EEEST_EEEEENS5_IJNS4_10UnderscoreESW_SW_EEEEENS4_13SM90_TMA_LOADENS4_14ComposedLayoutINS4_7SwizzleILi2ELi4ELi3EEENS4_18smem_ptr_flag_bitsILi8EEENSQ_INS5_IJNSA_ILi8EEESH_EEENS5_IJSH_SB_EEEEEEEvNS4_8identityESZ_S19_vS1A_EENS_8epilogue10collective6detail29Sm90TmaWarpSpecializedAdapterINS1D_15DefaultEpilogueIaSJ_SJ_NS1C_6thread17LinearCombinationIaLi1EiiLNS1H_9ScaleType4KindE0ELNS_15FloatRoundStyleE2EaEENS1_15EpilogueDefaultEEEEEvvEEEEvNT_6ParamsE)
	.align		4
        /*000c*/ 	.word	index@(__assertfail)
	.align		4
        /*0010*/ 	.word	0x00000000
	.align		4
        /*0014*/ 	.word	0xfffffffe
	.align		4
        /*0018*/ 	.word	0x00000000
	.align		4
        /*001c*/ 	.word	0xfffffffd
	.align		4
        /*0020*/ 	.word	0x00000000
	.align		4
        /*0024*/ 	.word	0xfffffffc


//--------------------- .nv.constant4             --------------------------
	.section	.nv.constant4,"a",@progbits
	.align	8
	.align		8
.nv.constant4:
        /*0000*/ 	.dword	__assertfail
	.align		8
        /*0008*/ 	.dword	__unnamed_1
	.align		8
        /*0010*/ 	.dword	_ZN39_INTERNAL_9102ef9e_4_k_cu_c33be8ae_31824cuda3std3__45__cpo5beginE
	.align		8
        /*0018*/ 	.dword	_ZN39_INTERNAL_9102ef9e_4_k_cu_c33be8ae_31824cuda3std3__45__cpo3endE
	.align		8
        /*0020*/ 	.dword	_ZN39_INTERNAL_9102ef9e_4_k_cu_c33be8ae_31824cuda3std3__45__cpo6cbeginE
	.align		8
        /*0028*/ 	.dword	_ZN39_INTERNAL_9102ef9e_4_k_cu_c33be8ae_31824cuda3std3__45__cpo4cendE
	.align		8
        /*0030*/ 	.dword	_ZN39_INTERNAL_9102ef9e_4_k_cu_c33be8ae_31824cuda3std3__441_GLOBAL__N__9102ef9e_4_k_cu_c33be8ae_31826ignoreE
	.align		8
        /*0038*/ 	.dword	_ZN39_INTERNAL_9102ef9e_4_k_cu_c33be8ae_31824cuda3std3__419piecewise_constructE
	.align		8
        /*0040*/ 	.dword	_ZN39_INTERNAL_9102ef9e_4_k_cu_c33be8ae_31824cuda3std3__48in_placeE
	.align		8
        /*0048*/ 	.dword	_ZN39_INTERNAL_9102ef9e_4_k_cu_c33be8ae_31824cuda3std6ranges3__45__cpo4swapE
	.align		8
        /*0050*/ 	.dword	_ZN39_INTERNAL_9102ef9e_4_k_cu_c33be8ae_31824cuda3std6ranges3__45__cpo9iter_moveE
	.align		8
        /*0058*/ 	.dword	_ZN39_INTERNAL_9102ef9e_4_k_cu_c33be8ae_31824cute7productE
	.align		8
        /*0060*/ 	.dword	_ZN39_INTERNAL_9102ef9e_4_k_cu_c33be8ae_31824cute1_E
	.align		8
        /*0068*/ 	.dword	$str$22
	.align		8
        /*0070*/ 	.dword	$str$23


//--------------------- .text._ZN7cutlass13device_kernelINS_4gemm6kernel13GemmUniversalIN4cute5tupleIJiiiiEEENS1_10collective13CollectiveMmaINS1_34MainloopSm90TmaGmmaWarpSpecializedILi9ENS5_IJNS4_1CILi1EEESB_SB_EEENS1_35KernelTmaWarpSpecializedCooperativeEEENS5_IJNSA_ILi128EEENSA_ILi240EEENSA_ILi64EEEEEEaNS5_IJlSB_lEEEaSJ_NS4_8TiledMMAINS4_8MMA_AtomIJNS4_4SM904GMMA26MMA_64x16x32_S32S8S8_SS_TNEEEENS4_6LayoutINS5_IJNSA_ILi2EEESB_SB_EEENS5_IJSB_NSA_ILi0EEEST_EEEEENS5_IJNS4_10UnderscoreESW_SW_EEEEENS4_13SM90_TMA_LOADENS4_14ComposedLayoutINS4_7SwizzleILi2ELi4ELi3EEENS4_18smem_ptr_flag_bitsILi8EEENSQ_INS5_IJNSA_ILi8EEESH_EEENS5_IJSH_SB_EEEEEEEvNS4_8identityESZ_S19_vS1A_EENS_8epilogue10collective6detail29Sm90TmaWarpSpecializedAdapterINS1D_15DefaultEpilogueIaSJ_SJ_NS1C_6thread17LinearCombinationIaLi1EiiLNS1H_9ScaleType4KindE0ELNS_15FloatRoundStyleE2EaEENS1_15EpilogueDefaultEEEEEvvEEEEvNT_6ParamsE --------------------------
	.section	.text._ZN7cutlass13device_kernelINS_4gemm6kernel13GemmUniversalIN4cute5tupleIJiiiiEEENS1_10collective13CollectiveMmaINS1_34MainloopSm90TmaGmmaWarpSpecializedILi9ENS5_IJNS4_1CILi1EEESB_SB_EEENS1_35KernelTmaWarpSpecializedCooperativeEEENS5_IJNSA_ILi128EEENSA_ILi240EEENSA_ILi64EEEEEEaNS5_IJlSB_lEEEaSJ_NS4_8TiledMMAINS4_8MMA_AtomIJNS4_4SM904GMMA26MMA_64x16x32_S32S8S8_SS_TNEEEENS4_6LayoutINS5_IJNSA_ILi2EEESB_SB_EEENS5_IJSB_NSA_ILi0EEEST_EEEEENS5_IJNS4_10UnderscoreESW_SW_EEEEENS4_13SM90_TMA_LOADENS4_14ComposedLayoutINS4_7SwizzleILi2ELi4ELi3EEENS4_18smem_ptr_flag_bitsILi8EEENSQ_INS5_IJNSA_ILi8EEESH_EEENS5_IJSH_SB_EEEEEEEvNS4_8identityESZ_S19_vS1A_EENS_8epilogue10collective6detail29Sm90TmaWarpSpecializedAdapterINS1D_15DefaultEpilogueIaSJ_SJ_NS1C_6thread17LinearCombinationIaLi1EiiLNS1H_9ScaleType4KindE0ELNS_15FloatRoundStyleE2EaEENS1_15EpilogueDefaultEEEEEvvEEEEvNT_6ParamsE,"ax",@progbits
	.align	128
.text._ZN7cutlass13device_kernelINS_4gemm6kernel13GemmUniversalIN4cute5tupleIJiiiiEEENS1_10collective13CollectiveMmaINS1_34MainloopSm90TmaGmmaWarpSpecializedILi9ENS5_IJNS4_1CILi1EEESB_SB_EEENS1_35KernelTmaWarpSpecializedCooperativeEEENS5_IJNSA_ILi128EEENSA_ILi240EEENSA_ILi64EEEEEEaNS5_IJlSB_lEEEaSJ_NS4_8TiledMMAINS4_8MMA_AtomIJNS4_4SM904GMMA26MMA_64x16x32_S32S8S8_SS_TNEEEENS4_6LayoutINS5_IJNSA_ILi2EEESB_SB_EEENS5_IJSB_NSA_ILi0EEEST_EEEEENS5_IJNS4_10UnderscoreESW_SW_EEEEENS4_13SM90_TMA_LOADENS4_14ComposedLayoutINS4_7SwizzleILi2ELi4ELi3EEENS4_18smem_ptr_flag_bitsILi8EEENSQ_INS5_IJNSA_ILi8EEESH_EEENS5_IJSH_SB_EEEEEEEvNS4_8identityESZ_S19_vS1A_EENS_8epilogue10collective6detail29Sm90TmaWarpSpecializedAdapterINS1D_15DefaultEpilogueIaSJ_SJ_NS1C_6thread17LinearCombinationIaLi1EiiLNS1H_9ScaleType4KindE0ELNS_15FloatRoundStyleE2EaEENS1_15EpilogueDefaultEEEEEvvEEEEvNT_6ParamsE:
        .type           _ZN7cutlass13device_kernelINS_4gemm6kernel13GemmUniversalIN4cute5tupleIJiiiiEEENS1_10collective13CollectiveMmaINS1_34MainloopSm90TmaGmmaWarpSpecializedILi9ENS5_IJNS4_1CILi1EEESB_SB_EEENS1_35KernelTmaWarpSpecializedCooperativeEEENS5_IJNSA_ILi128EEENSA_ILi240EEENSA_ILi64EEEEEEaNS5_IJlSB_lEEEaSJ_NS4_8TiledMMAINS4_8MMA_AtomIJNS4_4SM904GMMA26MMA_64x16x32_S32S8S8_SS_TNEEEENS4_6LayoutINS5_IJNSA_ILi2EEESB_SB_EEENS5_IJSB_NSA_ILi0EEEST_EEEEENS5_IJNS4_10UnderscoreESW_SW_EEEEENS4_13SM90_TMA_LOADENS4_14ComposedLayoutINS4_7SwizzleILi2ELi4ELi3EEENS4_18smem_ptr_flag_bitsILi8EEENSQ_INS5_IJNSA_ILi8EEESH_EEENS5_IJSH_SB_EEEEEEEvNS4_8identityESZ_S19_vS1A_EENS_8epilogue10collective6detail29Sm90TmaWarpSpecializedAdapterINS1D_15DefaultEpilogueIaSJ_SJ_NS1C_6thread17LinearCombinationIaLi1EiiLNS1H_9ScaleType4KindE0ELNS_15FloatRoundStyleE2EaEENS1_15EpilogueDefaultEEEEEvvEEEEvNT_6ParamsE,@function
        .size           _ZN7cutlass13device_kernelINS_4gemm6kernel13GemmUniversalIN4cute5tupleIJiiiiEEENS1_10collective13CollectiveMmaINS1_34MainloopSm90TmaGmmaWarpSpecializedILi9ENS5_IJNS4_1CILi1EEESB_SB_EEENS1_35KernelTmaWarpSpecializedCooperativeEEENS5_IJNSA_ILi128EEENSA_ILi240EEENSA_ILi64EEEEEEaNS5_IJlSB_lEEEaSJ_NS4_8TiledMMAINS4_8MMA_AtomIJNS4_4SM904GMMA26MMA_64x16x32_S32S8S8_SS_TNEEEENS4_6LayoutINS5_IJNSA_ILi2EEESB_SB_EEENS5_IJSB_NSA_ILi0EEEST_EEEEENS5_IJNS4_10UnderscoreESW_SW_EEEEENS4_13SM90_TMA_LOADENS4_14ComposedLayoutINS4_7SwizzleILi2ELi4ELi3EEENS4_18smem_ptr_flag_bitsILi8EEENSQ_INS5_IJNSA_ILi8EEESH_EEENS5_IJSH_SB_EEEEEEEvNS4_8identityESZ_S19_vS1A_EENS_8epilogue10collective6detail29Sm90TmaWarpSpecializedAdapterINS1D_15DefaultEpilogueIaSJ_SJ_NS1C_6thread17LinearCombinationIaLi1EiiLNS1H_9ScaleType4KindE0ELNS_15FloatRoundStyleE2EaEENS1_15EpilogueDefaultEEEEEvvEEEEvNT_6ParamsE,(.L_x_321 - _ZN7cutlass13device_kernelINS_4gemm6kernel13GemmUniversalIN4cute5tupleIJiiiiEEENS1_10collective13CollectiveMmaINS1_34MainloopSm90TmaGmmaWarpSpecializedILi9ENS5_IJNS4_1CILi1EEESB_SB_EEENS1_35KernelTmaWarpSpecializedCooperativeEEENS5_IJNSA_ILi128EEENSA_ILi240EEENSA_ILi64EEEEEEaNS5_IJlSB_lEEEaSJ_NS4_8TiledMMAINS4_8MMA_AtomIJNS4_4SM904GMMA26MMA_64x16x32_S32S8S8_SS_TNEEEENS4_6LayoutINS5_IJNSA_ILi2EEESB_SB_EEENS5_IJSB_NSA_ILi0EEEST_EEEEENS5_IJNS4_10UnderscoreESW_SW_EEEEENS4_13SM90_TMA_LOADENS4_14ComposedLayoutINS4_7SwizzleILi2ELi4ELi3EEENS4_18smem_ptr_flag_bitsILi8EEENSQ_INS5_IJNSA_ILi8EEESH_EEENS5_IJSH_SB_EEEEEEEvNS4_8identityESZ_S19_vS1A_EENS_8epilogue10collective6detail29Sm90TmaWarpSpecializedAdapterINS1D_15DefaultEpilogueIaSJ_SJ_NS1C_6thread17LinearCombinationIaLi1EiiLNS1H_9ScaleType4KindE0ELNS_15FloatRoundStyleE2EaEENS1_15EpilogueDefaultEEEEEvvEEEEvNT_6ParamsE)
        .other          _ZN7cutlass13device_kernelINS_4gemm6kernel13GemmUniversalIN4cute5tupleIJiiiiEEENS1_10collective13CollectiveMmaINS1_34MainloopSm90TmaGmmaWarpSpecializedILi9ENS5_IJNS4_1CILi1EEESB_SB_EEENS1_35KernelTmaWarpSpecializedCooperativeEEENS5_IJNSA_ILi128EEENSA_ILi240EEENSA_ILi64EEEEEEaNS5_IJlSB_lEEEaSJ_NS4_8TiledMMAINS4_8MMA_AtomIJNS4_4SM904GMMA26MMA_64x16x32_S32S8S8_SS_TNEEEENS4_6LayoutINS5_IJNSA_ILi2EEESB_SB_EEENS5_IJSB_NSA_ILi0EEEST_EEEEENS5_IJNS4_10UnderscoreESW_SW_EEEEENS4_13SM90_TMA_LOADENS4_14ComposedLayoutINS4_7SwizzleILi2ELi4ELi3EEENS4_18smem_ptr_flag_bitsILi8EEENSQ_INS5_IJNSA_ILi8EEESH_EEENS5_IJSH_SB_EEEEEEEvNS4_8identityESZ_S19_vS1A_EENS_8epilogue10collective6detail29Sm90TmaWarpSpecializedAdapterINS1D_15DefaultEpilogueIaSJ_SJ_NS1C_6thread17LinearCombinationIaLi1EiiLNS1H_9ScaleType4KindE0ELNS_15FloatRoundStyleE2EaEENS1_15EpilogueDefaultEEEEEvvEEEEvNT_6ParamsE,@"STO_CUDA_ENTRY STV_DEFAULT"
_ZN7cutlass13device_kernelINS_4gemm6kernel13GemmUniversalIN4cute5tupleIJiiiiEEENS1_10collective13CollectiveMmaINS1_34MainloopSm90TmaGmmaWarpSpecializedILi9ENS5_IJNS4_1CILi1EEESB_SB_EEENS1_35KernelTmaWarpSpecializedCooperativeEEENS5_IJNSA_ILi128EEENSA_ILi240EEENSA_ILi64EEEEEEaNS5_IJlSB_lEEEaSJ_NS4_8TiledMMAINS4_8MMA_AtomIJNS4_4SM904GMMA26MMA_64x16x32_S32S8S8_SS_TNEEEENS4_6LayoutINS5_IJNSA_ILi2EEESB_SB_EEENS5_IJSB_NSA_ILi0EEEST_EEEEENS5_IJNS4_10UnderscoreESW_SW_EEEEENS4_13SM90_TMA_LOADENS4_14ComposedLayoutINS4_7SwizzleILi2ELi4ELi3EEENS4_18smem_ptr_flag_bitsILi8EEENSQ_INS5_IJNSA_ILi8EEESH_EEENS5_IJSH_SB_EEEEEEEvNS4_8identityESZ_S19_vS1A_EENS_8epilogue10collective6detail29Sm90TmaWarpSpecializedAdapterINS1D_15DefaultEpilogueIaSJ_SJ_NS1C_6thread17LinearCombinationIaLi1EiiLNS1H_9ScaleType4KindE0ELNS_15FloatRoundStyleE2EaEENS1_15EpilogueDefaultEEEEEvvEEEEvNT_6ParamsE:
[----:B------:R-:W0:Y:S01]  /*0000*/  LDC R1, c[0x0][0x28] ;  /* 0x00000a00ff017b82 */ /* 0x000e220000000800 */
[----:B------:R-:W1:Y:S01]  /*0010*/  S2R R3, SR_TID.X ;  /* 0x0000000000037919 */ /* 0x000e620000002100 */
[----:B------:R-:W-:Y:S01]  /*0020*/  ELECT P0, URZ, PT ;  /* 0x00000000003f782f */ /* 0x000fe20003800000 */
[----:B------:R-:W-:Y:S01]  /*0030*/  BSSY B0, `(.L_x_0) ;  /* 0x000000f000007945 */ /* 0x000fe20003800000 */
[--C-:B-1----:R-:W-:Y:S02]  /*0040*/  SHF.R.U32.HI R0, RZ, 0x5, R3.reuse ;  /* 0x00000005ff007819 */ /* 0x102fe40000011603 */
[----:B------:R-:W-:-:S03]  /*0050*/  SHF.R.U32.HI R14, RZ, 0x7, R3 ;  /* 0x00000007ff0e7819 */ /* 0x000fc60000011603 */
[----:B------:R-:W1:Y:S04]  /*0060*/  SHFL.IDX PT, R4, R0, RZ, 0x1f ;  /* 0x00001fff00047589 */ /* 0x000e6800000e0000 */
[----:B------:R2:W3:Y:S01]  /*0070*/  SHFL.IDX PT, R10, R14, RZ, 0x1f ;  /* 0x00001fff0e0a7589 */ /* 0x0004e200000e0000 */
[----:B-1----:R-:W-:-:S13]  /*0080*/  ISETP.NE.OR P0, PT, R4, RZ, !P0 ;  /* 0x000000ff0400720c */ /* 0x002fda0004705670 */
[----:B0-23--:R-:W-:Y:S05]  /*0090*/  @P0 BRA `(.L_x_1) ;  /* 0x0000000000200947 */ /* 0x00dfea0003800000 */
[----:B------:R-:W-:Y:S02]  /*00a0*/  ULDC.64 UR4, c[0x0][0x198] ;  /* 0x0000660000047ab9 */ /* 0x000fe40000000a00 */
[----:B------:R-:W-:Y:S02]  /*00b0*/  UIADD3 UR6, UP0, UR4, 0xf0, URZ ;  /* 0x000000f004067890 */ /* 0x000fe4000ff1e03f */
[----:B------:R-:W-:Y:S02]  /*00c0*/  UIADD3 UR4, UP1, UR4, 0x1f0, URZ ;  /* 0x000001f004047890 */ /* 0x000fe4000ff3e03f */
[----:B------:R-:W-:Y:S02]  /*00d0*/  UIADD3.X UR7, URZ, UR5, URZ, UP0, !UPT ;  /* 0x000000053f077290 */ /* 0x000fe400087fe43f */
[----:B------:R-:W-:-:S07]  /*00e0*/  UIADD3.X UR5, URZ, UR5, URZ, UP1, !UPT ;  /* 0x000000053f057290 */ /* 0x000fce0008ffe43f */
[----:B------:R0:W-:Y:S02]  /*00f0*/  UTMACCTL.PF [UR6] ;  /* 0x00000000060079b9 */ /* 0x0001e40008040000 */
[----:B------:R0:W-:Y:S02]  /*0100*/  UTMACCTL.PF [UR4] ;  /* 0x00000000040079b9 */ /* 0x0001e40008040000 */
[----:B0-----:R-:W-:Y:S01]  /*0110*/  NOP ;  /* 0x0000000000007918 */ /* 0x001fe20000000000 */
.L_x_1:
[----:B------:R-:W-:Y:S05]  /*0120*/  BSYNC B0 ;  /* 0x0000000000007941 */ /* 0x000fea0003800000 */
.L_x_0:
[----:B------:R-:W0:Y:S02]  /*0130*/  SHFL.IDX PT, R2, R0, RZ, 0x1f ;  /* 0x00001fff00027589 */ /* 0x000e2400000e0000 */
[----:B0-----:R-:W-:-:S13]  /*0140*/  ISETP.NE.AND P0, PT, R2, RZ, PT ;  /* 0x000000ff0200720c */ /* 0x001fda0003f05270 */
[----:B------:R-:W-:Y:S05]  /*0150*/  @P0 BRA `(.L_x_2) ;  /* 0x00000000008c0947 */ /* 0x000fea0003800000 */
[----:B------:R-:W-:Y:S01]  /*0160*/  ELECT P0, URZ, PT ;  /* 0x00000000003f782f */ /* 0x000fe20003800000 */
[----:B------:R-:W-:-:S12]  /*0170*/  BSSY B0, `(.L_x_2) ;  /* 0x0000021000007945 */ /* 0x000fd80003800000 */
[----:B------:R-:W-:Y:S05]  /*0180*/  @!P0 BRA `(.L_x_3) ;  /* 0x00000000007c8947 */ /* 0x000fea0003800000 */
[----:B------:R-:W0:Y:S01]  /*0190*/  S2UR UR8, SR_CgaCtaId ;  /* 0x00000000000879c3 */ /* 0x000e220000008800 */
[----:B------:R-:W-:Y:S01]  /*01a0*/  UMOV UR4, 0x400 ;  /* 0x0000040000047882 */ /* 0x000fe20000000000 */
[----:B------:R-:W-:Y:S01]  /*01b0*/  UMOV UR5, 0x1 ;  /* 0x0000000100057882 */ /* 0x000fe20000000000 */
[----:B------:R-:W-:Y:S02]  /*01c0*/  UMOV UR6, 0x100 ;  /* 0x0000010000067882 */ /* 0x000fe40000000000 */
[----:B------:R-:W-:-:S04]  /*01d0*/  UIADD3 UR6, -UR6, 0x100000, URZ ;  /* 0x0010000006067890 */ /* 0x000fc8000fffe13f */
[----:B------:R-:W-:Y:S02]  /*01e0*/  USHF.L.U32 UR7, UR6, 0xb, URZ ;  /* 0x0000000b06077899 */ /* 0x000fe4000800063f */
[----:B------:R-:W-:Y:S02]  /*01f0*/  USHF.L.U32 UR6, UR6, 0x1, URZ ;  /* 0x0000000106067899 */ /* 0x000fe4000800063f */
[----:B0-----:R-:W-:Y:S02]  /*0200*/  ULEA UR8, UR8, UR4, 0x18 ;  /* 0x0000000408087291 */ /* 0x001fe4000f8ec03f */
[----:B------:R-:W-:-:S04]  /*0210*/  UIADD3 UR4, -UR5, 0x100000, URZ ;  /* 0x0010000005047890 */ /* 0x000fc8000fffe13f */
[----:B------:R-:W-:Y:S02]  /*0220*/  USHF.L.U32 UR5, UR4, 0xb, URZ ;  /* 0x0000000b04057899 */ /* 0x000fe4000800063f */
[----:B------:R-:W-:Y:S01]  /*0230*/  USHF.L.U32 UR4, UR4, 0x1, URZ ;  /* 0x0000000104047899 */ /* 0x000fe2000800063f */
[----:B------:R-:W0:Y:S11]  /*0240*/  FENCE.VIEW.ASYNC.S ;  /* 0x00000000000073c6 */ /* 0x000e360000000000 */
[----:B0-----:R0:W1:Y:S01]  /*0250*/  SYNCS.EXCH.64 URZ, [UR8], UR4 ;  /* 0x00000004083f75b2 */ /* 0x0010620008000100 */
[----:B------:R0:W2:Y:S01]  /*0260*/  SYNCS.EXCH.64 URZ, [UR8+0x48], UR6 ;  /* 0x00004806083f75b2 */ /* 0x0000a20008000100 */
[----:B------:R0:W3:Y:S01]  /*0270*/  SYNCS.EXCH.64 URZ, [UR8+0x8], UR4 ;  /* 0x00000804083f75b2 */ /* 0x0000e20008000100 */
[----:B------:R0:W4:Y:S01]  /*0280*/  SYNCS.EXCH.64 URZ, [UR8+0x50], UR6 ;  /* 0x00005006083f75b2 */ /* 0x0001220008000100 */
[----:B------:R0:W0:Y:S01]  /*0290*/  SYNCS.EXCH.64 URZ, [UR8+0x10], UR4 ;  /* 0x00001004083f75b2 */ /* 0x0000220008000100 */
        /* <DEDUP_REMOVED lines=13> */
[----:B------:R-:W-:Y:S01]  /*0370*/  NOP ;  /* 0x0000000000007918 */ /* 0x000fe20000000000 */
.L_x_3:
[----:B0-----:R-:W-:Y:S05]  /*0380*/  BSYNC B0 ;  /* 0x0000000000007941 */ /* 0x001fea0003800000 */
.L_x_2:
[----:B------:R-:W0:Y:S01]  /*0390*/  SHFL.IDX PT, R0, R0, RZ, 0x1f ;  /* 0x00001fff00007589 */ /* 0x000e2200000e0000 */
[----:B------:R-:W-:Y:S01]  /*03a0*/  ELECT P0, URZ, PT ;  /* 0x00000000003f782f */ /* 0x000fe20003800000 */
[----:B------:R-:W5:Y:S01]  /*03b0*/  LDC R2, c[0x0][0x65c] ;  /* 0x00019700ff027b82 */ /* 0x000f620000000800 */
[----:B------:R-:W-:Y:S01]  /*03c0*/  SHF.R.S32.HI R7, RZ, 0x1f, R4 ;  /* 0x0000001fff077819 */ /* 0x000fe20000011404 */
[----:B------:R-:W1:Y:S01]  /*03d0*/  S2R R5, SR_CTAID.Y ;  /* 0x0000000000057919 */ /* 0x000e620000002600 */
[----:B------:R-:W-:Y:S01]  /*03e0*/  UMOV UR4, 0x20 ;  /* 0x0000002000047882 */ /* 0x000fe20000000000 */
[----:B------:R-:W-:Y:S01]  /*03f0*/  NOP ;  /* 0x0000000000007918 */ /* 0x000fe20000000000 */
[----:B------:R-:W-:Y:S01]  /*0400*/  LEA.HI R7, R7, R4, RZ, 0x2 ;  /* 0x0000000407077211 */ /* 0x000fe200078f10ff */
[----:B------:R-:W2:Y:S01]  /*0410*/  S2R R6, SR_CTAID.X ;  /* 0x0000000000067919 */ /* 0x000ea20000002500 */
[----:B------:R-:W-:Y:S01]  /*0420*/  NOP ;  /* 0x0000000000007918 */ /* 0x000fe20000000000 */
[----:B------:R-:W-:-:S02]  /*0430*/  ISETP.NE.AND P2, PT, R10, RZ, PT ;  /* 0x000000ff0a00720c */ /* 0x000fc40003f45270 */
[----:B------:R-:W-:Y:S02]  /*0440*/  LOP3.LUT R7, R7, 0xfffffffc, RZ, 0xc0, !PT ;  /* 0xfffffffc07077812 */ /* 0x000fe400078ec0ff */
[----:B0-----:R-:W-:Y:S02]  /*0450*/  ISETP.NE.OR P0, PT, R0, RZ, !P0 ;  /* 0x000000ff0000720c */ /* 0x001fe40004705670 */
[----:B-----5:R-:W-:-:S04]  /*0460*/  ISETP.NE.AND P3, PT, R2, 0x1, PT ;  /* 0x000000010200780c */ /* 0x020fc80003f65270 */
[----:B------:R-:W-:Y:S01]  /*0470*/  P2R R0, PR, RZ, 0x8 ;  /* 0x00000008ff007803 */ /* 0x000fe20000000000 */
[----:B------:R-:W-:Y:S01]  /*0480*/  IMAD.IADD R0, R4, 0x1, -R7 ;  /* 0x0000000104007824 */ /* 0x000fe200078e0a07 */
[----:B------:R-:W-:Y:S01]  /*0490*/  LOP3.LUT R4, R3, 0x7f, RZ, 0xc0, !PT ;  /* 0x0000007f03047812 */ /* 0x000fe200078ec0ff */
[----:B------:R-:W-:-:S03]  /*04a0*/  IMAD.MOV.U32 R7, RZ, RZ, RZ ;  /* 0x000000ffff077224 */ /* 0x000fc600078e00ff */
[----:B------:R-:W-:Y:S01]  /*04b0*/  ISETP.NE.AND P1, PT, R0, 0x3, PT ;  /* 0x000000030000780c */ /* 0x000fe20003f25270 */
[----:B------:R-:W-:Y:S01]  /*04c0*/  VOTEU.ALL UP0, P0 ;  /* 0x00000000003f7886 */ /* 0x000fe20000000000 */
[----:B------:R-:W-:Y:S01]  /*04d0*/  VOTEU.ALL UP1, P0 ;  /* 0x00000000003f7886 */ /* 0x000fe20000020000 */
[----:B------:R-:W2:Y:S01]  /*04e0*/  @P3 LDC R17, c[0x0][0x10] ;  /* 0x00000400ff113b82 */ /* 0x000ea20000000800 */
[----:B-1----:R-:W-:Y:S02]  /*04f0*/  @P3 IMAD.MOV.U32 R8, RZ, RZ, R5 ;  /* 0x000000ffff083224 */ /* 0x002fe400078e0005 */
[----:B------:R-:W-:Y:S01]  /*0500*/  @!UP0 UMOV UR6, 0x400 ;  /* 0x0000040000068882 */ /* 0x000fe20000000000 */
[----:B------:R-:W-:-:S04]  /*0510*/  @!UP0 UIADD3 UR4, -UR4, 0x100000, URZ ;  /* 0x0010000004048890 */ /* 0x000fc8000fffe13f */
[----:B------:R-:W-:Y:S02]  /*0520*/  @!UP0 USHF.L.U32 UR5, UR4, 0xb, URZ ;  /* 0x0000000b04058899 */ /* 0x000fe4000800063f */
[----:B------:R-:W-:Y:S01]  /*0530*/  @!UP0 USHF.L.U32 UR4, UR4, 0x1, URZ ;  /* 0x0000000104048899 */ /* 0x000fe2000800063f */
[----:B------:R-:W-:Y:S01]  /*0540*/  @P3 IMAD.MOV.U32 R9, RZ, RZ, RZ ;  /* 0x000000ffff093224 */ /* 0x000fe200078e00ff */
[----:B------:R-:W0:Y:S08]  /*0550*/  @!UP0 S2UR UR7, SR_CgaCtaId ;  /* 0x00000000000789c3 */ /* 0x000e300000008800 */
[----:B------:R-:W1:Y:S01]  /*0560*/  @!P3 LDC R11, c[0x0][0xc] ;  /* 0x00000300ff0bbb82 */ /* 0x000e620000000800 */
[----:B--2---:R-:W-:Y:S01]  /*0570*/  @P3 IMAD.WIDE.U32 R16, R6, R17, R8 ;  /* 0x0000001106103225 */ /* 0x004fe200078e0008 */
[----:B0-----:R-:W-:Y:S01]  /*0580*/  @!UP0 ULEA UR8, UR7, UR6, 0x18 ;  /* 0x0000000607088291 */ /* 0x001fe2000f8ec03f */
[----:B------:R-:W-:-:S02]  /*0590*/  VOTEU.ALL UP0, P0 ;  /* 0x00000000003f7886 */ /* 0x000fc40000000000 */
[----:B------:R-:W-:Y:S01]  /*05a0*/  ULDC UR6, c[0x0][0xc] ;  /* 0x0000030000067ab9 */ /* 0x000fe20000000800 */
[----:B------:R-:W-:Y:S01]  /*05b0*/  ULDC UR7, c[0x0][0x10] ;  /* 0x0000040000077ab9 */ /* 0x000fe20000000800 */
[----:B------:R-:W-:Y:S01]  /*05c0*/  ISETP.EQ.OR P0, PT, R0, RZ, !P1 ;  /* 0x000000ff0000720c */ /* 0x000fe20004f02670 */
[----:B-1----:R-:W-:-:S03]  /*05d0*/  @!P3 IMAD.WIDE.U32 R8, R11, R5, R6 ;  /* 0x000000050b08b225 */ /* 0x002fc600078e0006 */
[C---:B------:R-:W-:Y:S01]  /*05e0*/  ISETP.EQ.AND P0, PT, R10.reuse, RZ, P0 ;  /* 0x000000ff0a00720c */ /* 0x040fe20000702270 */
[----:B------:R-:W0:Y:S02]  /*05f0*/  FENCE.VIEW.ASYNC.S ;  /* 0x00000000000073c6 */ /* 0x000e240000000000 */
[----:B0-----:R-:W3:Y:S01]  /*0600*/  @!UP0 SYNCS.EXCH.64 URZ, [UR8+0xa0], UR4 ;  /* 0x0000a004083f85b2 */ /* 0x001ee20008000100 */
[----:B------:R-:W-:Y:S01]  /*0610*/  VIADD R10, R10, 0xffffffff ;  /* 0xffffffff0a0a7836 */ /* 0x000fe20000000000 */
[----:B------:R-:W-:Y:S01]  /*0620*/  SEL R18, RZ, 0x1, !P0 ;  /* 0x00000001ff127807 */ /* 0x000fe20004000000 */
[----:B------:R-:W-:Y:S02]  /*0630*/  @P3 IMAD.MOV.U32 R11, RZ, RZ, RZ ;  /* 0x000000ffff0b3224 */ /* 0x000fe400078e00ff */
[----:B------:R-:W-:Y:S01]  /*0640*/  @!P3 IMAD.MOV.U32 R16, RZ, RZ, R8 ;  /* 0x000000ffff10b224 */ /* 0x000fe200078e0008 */
[----:B------:R-:W-:Y:S01]  /*0650*/  ISETP.GE.U32.AND P1, PT, R10, 0x2, PT ;  /* 0x000000020a00780c */ /* 0x000fe20003f26070 */
[----:B------:R-:W-:-:S02]  /*0660*/  @P3 IMAD.IADD R17, R17, 0x1, R11 ;  /* 0x0000000111113824 */ /* 0x000fc400078e020b */
[----:B------:R-:W-:Y:S01]  /*0670*/  @!P3 IMAD.MOV.U32 R17, RZ, RZ, R9 ;  /* 0x000000ffff11b224 */ /* 0x000fe200078e0009 */
[----:B------:R-:W-:Y:S01]  /*0680*/  SEL R18, R18, 0x2, P1 ;  /* 0x0000000212127807 */ /* 0x000fe20000800000 */
[----:B------:R0:W3:Y:S01]  /*0690*/  @!UP1 SYNCS.EXCH.64 URZ, [UR8+0xa8], UR4 ;  /* 0x0000a804083f95b2 */ /* 0x0000e20008000100 */
[----:B------:R-:W-:Y:S01]  /*06a0*/  NOP ;  /* 0x0000000000007918 */ /* 0x000fe20000000000 */
[----:B0-----:R-:W-:-:S03]  /*06b0*/  UIMAD.WIDE.U32 UR4, UR6, UR7, URZ ;  /* 0x00000007060472a5 */ /* 0x001fc6000f8e003f */
[----:B------:R-:W-:Y:S02]  /*06c0*/  ULDC UR6, c[0x0][0x14] ;  /* 0x0000050000067ab9 */ /* 0x000fe40000000800 */
[----:B------:R-:W-:Y:S02]  /*06d0*/  UIMAD.WIDE.U32 UR58, UR4, UR6, URZ ;  /* 0x00000006043a72a5 */ /* 0x000fe4000f8e003f */
[----:B------:R-:W-:-:S04]  /*06e0*/  UIMAD UR4, UR5, UR6, URZ ;  /* 0x00000006050472a4 */ /* 0x000fc8000f8e023f */
[----:B------:R-:W-:-:S06]  /*06f0*/  UIADD3 UR4, UR59, UR4, URZ ;  /* 0x000000043b047290 */ /* 0x000fcc000fffe03f */
[----:B------:R-:W-:Y:S01]  /*0700*/  IMAD.U32 R19, RZ, RZ, UR4 ;  /* 0x00000004ff137e24 */ /* 0x000fe2000f8e00ff */
[----:B---34-:R-:W-:Y:S06]  /*0710*/  BAR.SYNC.DEFER_BLOCKING 0x0 ;  /* 0x0000000000007b1d */ /* 0x018fec0000010000 */
[----:B------:R-:W-:Y:S05]  /*0720*/  @!P2 BRA `(.L_x_4) ;  /* 0x000000980010a947 */ /* 0x000fea0003800000 */
[----:B------:R-:W-:-:S13]  /*0730*/  ISETP.GT.U32.AND P0, PT, R10, 0x1, PT ;  /* 0x000000010a00780c */ /* 0x000fda0003f04070 */
[----:B------:R-:W-:Y:S05]  /*0740*/  @P0 EXIT ;  /* 0x000000000000094d */ /* 0x000fea0003800000 */
[----:B------:R-:W-:Y:S01]  /*0750*/  ULDC.64 UR4, c[0x0][0x650] ;  /* 0x0001940000047ab9 */ /* 0x000fe20000000a00 */
[----:B------:R-:W-:Y:S01]  /*0760*/  PRMT R0, RZ, 0x7610, R0 ;  /* 0x00007610ff007816 */ /* 0x000fe20000000000 */
[----:B------:R-:W-:Y:S01]  /*0770*/  IMAD.MOV.U32 R23, RZ, RZ, -0x1 ;  /* 0xffffffffff177424 */ /* 0x000fe200078e00ff */
[----:B------:R-:W-:Y:S01]  /*0780*/  ISETP.GE.U32.AND P0, PT, R16, UR4, PT ;  /* 0x0000000410007c0c */ /* 0x000fe2000bf06070 */
[----:B------:R-:W-:Y:S02]  /*0790*/  IMAD.MOV.U32 R144, RZ, RZ, -0x1 ;  /* 0xffffffffff907424 */ /* 0x000fe400078e00ff */
[----:B------:R-:W-:Y:S01]  /*07a0*/  IMAD.MOV.U32 R22, RZ, RZ, -0x1 ;  /* 0xffffffffff167424 */ /* 0x000fe200078e00ff */
[----:B------:R-:W-:-:S13]  /*07b0*/  ISETP.GE.U32.AND.EX P0, PT, R17, UR5, PT, P0 ;  /* 0x0000000511007c0c */ /* 0x000fda000bf06100 */
[----:B------:R-:W-:Y:S05]  /*07c0*/  @P0 BRA `(.L_x_5) ;  /* 0x0000000400580947 */ /* 0x000fea0003800000 */
[----:B------:R-:W0:Y:S01]  /*07d0*/  LDC.64 R20, c[0x0][0x628] ;  /* 0x00018a00ff147b82 */ /* 0x000e220000000a00 */
[----:B------:R-:W-:Y:S02]  /*07e0*/  IMAD.MOV.U32 R8, RZ, RZ, R16 ;  /* 0x000000ffff087224 */ /* 0x000fe400078e0010 */
[----:B------:R-:W-:-:S05]  /*07f0*/  IMAD.MOV.U32 R9, RZ, RZ, R17 ;  /* 0x000000ffff097224 */ /* 0x000fca00078e0011 */
[----:B------:R-:W1:Y:S08]  /*0800*/  LDC R0, c[0x0][0x630] ;  /* 0x00018c00ff007b82 */ /* 0x000e700000000800 */
[----:B------:R-:W2:Y:S01]  /*0810*/  LDC.64 R22, c[0x0][0x620] ;  /* 0x00018800ff167b82 */ /* 0x000ea20000000a00 */
[----:B0-----:R-:W-:-:S04]  /*0820*/  ISETP.NE.U32.AND P0, PT, R20, RZ, PT ;  /* 0x000000ff1400720c */ /* 0x001fc80003f05070 */
[----:B------:R-:W-:-:S13]  /*0830*/  ISETP.NE.AND.EX P0, PT, R21, RZ, PT, P0 ;  /* 0x000000ff1500720c */ /* 0x000fda0003f05300 */
[----:B-12---:R-:W-:Y:S05]  /*0840*/  @!P0 BRA `(.L_x_6) ;  /* 0x0000000000288947 */ /* 0x006fea0003800000 */
[----:B------:R-:W0:Y:S02]  /*0850*/  LDC R13, c[0x0][0x634] ;  /* 0x00018d00ff0d7b82 */ /* 0x000e240000000800 */
[----:B0-----:R-:W-:-:S05]  /*0860*/  IADD3 R13, P0, R16, R13, RZ ;  /* 0x0000000d100d7210 */ /* 0x001fca0007f1e0ff */
[----:B------:R-:W-:-:S04]  /*0870*/  IMAD.X R15, RZ, RZ, R17, P0 ;  /* 0x000000ffff0f7224 */ /* 0x000fc800000e0611 */
[----:B------:R-:W-:-:S04]  /*0880*/  IMAD.WIDE.U32 R8, R15, R20, RZ ;  /* 0x000000140f087225 */ /* 0x000fc800078e00ff */
[----:B------:R-:W-:-:S04]  /*0890*/  IMAD.WIDE.U32 R10, P0, R13, R21, R8 ;  /* 0x000000150d0a7225 */ /* 0x000fc80007800008 */
[----:B------:R-:W-:-:S04]  /*08a0*/  IMAD.WIDE.U32 R8, R13, R20, RZ ;  /* 0x000000140d087225 */ /* 0x000fc800078e00ff */
[----:B------:R-:W-:Y:S01]  /*08b0*/  IMAD.X R13, RZ, RZ, RZ, P0 ;  /* 0x000000ffff0d7224 */ /* 0x000fe200000e06ff */
[----:B------:R-:W-:Y:S01]  /*08c0*/  IADD3 RZ, P0, R9, R10, RZ ;  /* 0x0000000a09ff7210 */ /* 0x000fe20007f1e0ff */
[----:B------:R-:W-:-:S04]  /*08d0*/  IMAD.MOV.U32 R12, RZ, RZ, R11 ;  /* 0x000000ffff0c7224 */ /* 0x000fc800078e000b */
[----:B------:R-:W-:-:S08]  /*08e0*/  IMAD.WIDE.U32.X R8, R15, R21, R12, P0 ;  /* 0x000000150f087225 */ /* 0x000fd000000e040c */
.L_x_6:
[-CC-:B------:R-:W-:Y:S01]  /*08f0*/  SHF.R.U64 R29, R8, R0.reuse, R9.reuse ;  /* 0x00000000081d7219 */ /* 0x180fe20000001209 */
[----:B------:R-:W0:Y:S01]  /*0900*/  LDC R12, c[0x0][0x618] ;  /* 0x00018600ff0c7b82 */ /* 0x000e220000000800 */
[----:B------:R-:W-:Y:S01]  /*0910*/  SHF.R.U32.HI R7, RZ, R0, R9 ;  /* 0x00000000ff077219 */ /* 0x000fe20000011609 */
[----:B------:R-:W-:Y:S01]  /*0920*/  ULDC UR4, c[0x0][0x150] ;  /* 0x0000540000047ab9 */ /* 0x000fe20000000800 */
[----:B------:R-:W-:Y:S02]  /*0930*/  IADD3 R11, P0, RZ, -R29, RZ ;  /* 0x8000001dff0b7210 */ /* 0x000fe40007f1e0ff */
[----:B------:R-:W-:-:S03]  /*0940*/  I2FP.F32.U32 R0, R6 ;  /* 0x0000000600007245 */ /* 0x000fc60000201000 */
[----:B------:R-:W1:Y:S01]  /*0950*/  LDC.64 R30, c[0x0][0x640] ;  /* 0x00019000ff1e7b82 */ /* 0x000e620000000a00 */
[----:B------:R-:W-:Y:S02]  /*0960*/  IMAD.X R13, RZ, RZ, ~R7, P0 ;  /* 0x000000ffff0d7224 */ /* 0x000fe400000e0e07 */
[----:B------:R-:W-:Y:S01]  /*0970*/  FMUL R0, R0, UR4 ;  /* 0x0000000400007c20 */ /* 0x000fe20008400000 */
[----:B------:R-:W-:Y:S01]  /*0980*/  IMAD.WIDE.U32 R8, R11, R22, R16 ;  /* 0x000000160b087225 */ /* 0x000fe200078e0010 */
[----:B------:R-:W-:-:S03]  /*0990*/  ULDC UR4, c[0x0][0x154] ;  /* 0x0000550000047ab9 */ /* 0x000fc60000000800 */
[----:B------:R-:W-:Y:S01]  /*09a0*/  IMAD R10, R13, R22, RZ ;  /* 0x000000160d0a7224 */ /* 0x000fe200078e02ff */
[----:B------:R-:W2:Y:S01]  /*09b0*/  LDC R7, c[0x0][0x144] ;  /* 0x00005100ff077b82 */ /* 0x000ea20000000800 */
[----:B------:R-:W3:Y:S02]  /*09c0*/  F2I.U32.TRUNC.NTZ R0, R0 ;  /* 0x0000000000007305 */ /* 0x000ee4000020f000 */
[----:B------:R-:W-:-:S04]  /*09d0*/  IMAD R11, R11, R23, R10 ;  /* 0x000000170b0b7224 */ /* 0x000fc800078e020a */
[----:B------:R-:W-:Y:S01]  /*09e0*/  IMAD.IADD R9, R9, 0x1, R11 ;  /* 0x0000000109097824 */ /* 0x000fe200078e020b */
[----:B------:R-:W4:Y:S01]  /*09f0*/  LDC R24, c[0x0][0x608] ;  /* 0x00018200ff187b82 */ /* 0x000f220000000800 */
[----:B------:R-:W-:-:S03]  /*0a00*/  IMAD.MOV.U32 R11, RZ, RZ, -0x1 ;  /* 0xffffffffff0b7424 */ /* 0x000fc600078e00ff */
[-CC-:B0-----:R-:W-:Y:S02]  /*0a10*/  SHF.R.U64 R22, R8, R12.reuse, R9.reuse ;  /* 0x0000000c08167219 */ /* 0x181fe40000001209 */
[----:B------:R-:W-:Y:S02]  /*0a20*/  I2FP.F32.U32 R8, R5 ;  /* 0x0000000500087245 */ /* 0x000fe40000201000 */
[----:B------:R-:W0:Y:S01]  /*0a30*/  LDC R28, c[0x0][0x658] ;  /* 0x00019600ff1c7b82 */ /* 0x000e220000000800 */
[----:B-1----:R-:W-:Y:S01]  /*0a40*/  ISETP.NE.U32.AND P0, PT, R30, RZ, PT ;  /* 0x000000ff1e00720c */ /* 0x002fe20003f05070 */
[----:B---3--:R-:W-:Y:S02]  /*0a50*/  IMAD.MOV R10, RZ, RZ, -R0 ;  /* 0x000000ffff0a7224 */ /* 0x008fe400078e0a00 */
[----:B------:R-:W-:Y:S01]  /*0a60*/  FMUL R8, R8, UR4 ;  /* 0x0000000408087c20 */ /* 0x000fe20008400000 */
[----:B------:R-:W-:Y:S02]  /*0a70*/  SHF.R.U32.HI R9, RZ, R12, R9 ;  /* 0x0000000cff097219 */ /* 0x000fe40000011609 */
[----:B------:R-:W-:Y:S01]  /*0a80*/  ISETP.NE.AND.EX P0, PT, R31, RZ, PT, P0 ;  /* 0x000000ff1f00720c */ /* 0x000fe20003f05300 */
[----:B------:R1:W3:Y:S01]  /*0a90*/  F2I.U32.TRUNC.NTZ R15, R8 ;  /* 0x00000008000f7305 */ /* 0x0002e2000020f000 */
[----:B------:R-:W1:Y:S01]  /*0aa0*/  LDC R20, c[0x0][0x148] ;  /* 0x00005200ff147b82 */ /* 0x000e620000000800 */
[----:B--2---:R-:W-:-:S07]  /*0ab0*/  IMAD R0, R7, R10, R6 ;  /* 0x0000000a07007224 */ /* 0x004fce00078e0206 */
[----:B------:R-:W2:Y:S01]  /*0ac0*/  LDC R26, c[0x0][0x600] ;  /* 0x00018000ff1a7b82 */ /* 0x000ea20000000800 */
[-CC-:B----4-:R-:W-:Y:S02]  /*0ad0*/  SHF.R.U64 R32, R22, R24.reuse, R9.reuse ;  /* 0x0000001816207219 */ /* 0x190fe40000001209 */
[----:B------:R-:W-:Y:S01]  /*0ae0*/  SHF.R.U32.HI R7, RZ, R24, R9 ;  /* 0x00000018ff077219 */ /* 0x000fe20000011609 */
[----:B------:R-:W-:-:S04]  /*0af0*/  IMAD.MOV.U32 R9, RZ, RZ, 0x1 ;  /* 0x00000001ff097424 */ /* 0x000fc800078e00ff */
[----:B------:R-:W4:Y:S01]  /*0b00*/  LDC R23, c[0x0][0x648] ;  /* 0x00019200ff177b82 */ /* 0x000f220000000800 */
[-C--:B0-----:R-:W-:Y:S02]  /*0b10*/  SHF.L.U32 R6, R11, R28.reuse, RZ ;  /* 0x0000001c0b067219 */ /* 0x081fe400000006ff */
[--C-:B------:R-:W-:Y:S02]  /*0b20*/  SHF.R.U64 R24, R32, R28, R7.reuse ;  /* 0x0000001c20187219 */ /* 0x100fe40000001207 */
[----:B------:R-:W-:Y:S02]  /*0b30*/  LOP3.LUT R13, RZ, R6, RZ, 0x33, !PT ;  /* 0x00000006ff0d7212 */ /* 0x000fe400078e33ff */
[-C--:B------:R-:W-:Y:S01]  /*0b40*/  SHF.R.U32.HI R7, RZ, R28.reuse, R7 ;  /* 0x0000001cff077219 */ /* 0x080fe20000011607 */
[----:B------:R-:W0:Y:S01]  /*0b50*/  LDC R25, c[0x0][0x638] ;  /* 0x00018e00ff197b82 */ /* 0x000e220000000800 */
[----:B------:R-:W-:Y:S01]  /*0b60*/  SHF.L.U32 R12, R9, R28, RZ ;  /* 0x0000001c090c7219 */ /* 0x000fe200000006ff */
[----:B------:R-:W-:-:S06]  /*0b70*/  IMAD.MOV.U32 R6, RZ, RZ, R24 ;  /* 0x000000ffff067224 */ /* 0x000fcc00078e0018 */
[----:B------:R-:W0:Y:S01]  /*0b80*/  LDC R27, c[0x0][0x610] ;  /* 0x00018400ff1b7b82 */ /* 0x000e220000000800 */
[----:B-1-3--:R-:W-:Y:S05]  /*0b90*/  @!P0 BRA `(.L_x_7) ;  /* 0x0000000000288947 */ /* 0x00afea0003800000 */
[----:B------:R-:W1:Y:S02]  /*0ba0*/  LDC R11, c[0x0][0x64c] ;  /* 0x00019300ff0b7b82 */ /* 0x000e640000000800 */
[----:B-1----:R-:W-:-:S05]  /*0bb0*/  IADD3 R11, P0, R24, R11, RZ ;  /* 0x0000000b180b7210 */ /* 0x002fca0007f1e0ff */
        /* <DEDUP_REMOVED lines=8> */
.L_x_7:
[----:B----4-:R-:W-:Y:S01]  /*0c40*/  SHF.R.U64 R6, R6, R23, R7 ;  /* 0x0000001706067219 */ /* 0x010fe20000001207 */
[----:B--2---:R-:W-:Y:S01]  /*0c50*/  VIADD R7, R26, 0xffffffff ;  /* 0xffffffff1a077836 */ /* 0x004fe20000000000 */
[----:B------:R-:W-:Y:S01]  /*0c60*/  LOP3.LUT R13, R32, R13, RZ, 0xc0, !PT ;  /* 0x0000000d200d7212 */ /* 0x000fe200078ec0ff */
[----:B------:R-:W-:Y:S02]  /*0c70*/  IMAD.MOV R15, RZ, RZ, -R15 ;  /* 0x000000ffff0f7224 */ /* 0x000fe400078e0a0f */
[----:B------:R-:W-:Y:S02]  /*0c80*/  IMAD.MOV R8, RZ, RZ, -R6 ;  /* 0x000000ffff087224 */ /* 0x000fe400078e0a06 */
[----:B------:R-:W-:Y:S01]  /*0c90*/  IMAD R13, R12, R6, R13 ;  /* 0x000000060c0d7224 */ /* 0x000fe200078e020d */
[----:B------:R-:W-:Y:S01]  /*0ca0*/  LOP3.LUT R6, R22, R7, RZ, 0xc0, !PT ;  /* 0x0000000716067212 */ /* 0x000fe200078ec0ff */
[----:B------:R-:W-:Y:S02]  /*0cb0*/  @P3 IMAD R0, R20, R15, R5 ;  /* 0x0000000f14003224 */ /* 0x000fe400078e0205 */
[----:B0-----:R-:W-:-:S02]  /*0cc0*/  IMAD R5, R8, R25, R24 ;  /* 0x0000001908057224 */ /* 0x001fc400078e0218 */
[----:B------:R-:W-:Y:S02]  /*0cd0*/  IMAD R23, R13, R27, R0 ;  /* 0x0000001b0d177224 */ /* 0x000fe400078e0200 */
[----:B------:R-:W-:Y:S02]  /*0ce0*/  IMAD R6, R5, R26, R6 ;  /* 0x0000001a05067224 */ /* 0x000fe400078e0206 */
[----:B------:R-:W-:Y:S02]  /*0cf0*/  IMAD.MOV.U32 R0, RZ, RZ, 0x1 ;  /* 0x00000001ff007424 */ /* 0x000fe400078e00ff */
[----:B------:R-:W-:Y:S01]  /*0d00*/  IMAD.MOV.U32 R22, RZ, RZ, R29 ;  /* 0x000000ffff167224 */ /* 0x000fe200078e001d */
[----:B------:R-:W-:Y:S02]  /*0d10*/  SEL R144, R6, R23, !P3 ;  /* 0x0000001706907207 */ /* 0x000fe40005800000 */
[----:B------:R-:W-:-:S07]  /*0d20*/  SEL R23, R23, R6, !P3 ;  /* 0x0000000617177207 */ /* 0x000fce0005800000 */
.L_x_5:
[----:B------:R-:W-:-:S08]  /*0d30*/  NOP ;  /* 0x0000000000007918 */ /* 0x000fd00000000000 */
[----:B------:R-:W0:Y:S02]  /*0d40*/  USETMAXREG.TRY_ALLOC.CTAPOOL UP0, 0xe8 ;  /* 0x000000e8000079c8 */ /* 0x000e240008000600 */
[----:B0-----:R-:W-:-:S13]  /*0d50*/  PLOP3.LUT P0, PT, PT, PT, UP0, 0x80, 0x0 ;  /* 0x000000000000781c */ /* 0x001fda0003f0f008 */
[----:B------:R-:W-:Y:S05]  /*0d60*/  @!P0 BRA `(.L_x_5) ;  /* 0xfffffffc00f08947 */ /* 0x000fea000383ffff */
[----:B------:R-:W-:Y:S01]  /*0d70*/  ULDC.64 UR4, c[0x0][0x598] ;  /* 0x0001660000047ab9 */ /* 0x000fe20000000a00 */
[----:B------:R-:W-:Y:S01]  /*0d80*/  ULDC.64 UR36, c[0x0][0x208] ;  /* 0x0000820000247ab9 */ /* 0x000fe20000000a00 */
[----:B------:R-:W-:-:S04]  /*0d90*/  ISETP.NE.U32.AND P0, PT, RZ, UR4, PT ;  /* 0x00000004ff007c0c */ /* 0x000fc8000bf05070 */
[----:B------:R-:W-:-:S13]  /*0da0*/  ISETP.NE.AND.EX P0, PT, RZ, UR5, PT, P0 ;  /* 0x00000005ff007c0c */ /* 0x000fda000bf05300 */
[----:B------:R-:W-:Y:S05]  /*0db0*/  @!P0 BRA `(.L_x_8) ;  /* 0x00000000001c8947 */ /* 0x000fea0003800000 */
[----:B------:R-:W0:Y:S02]  /*0dc0*/  LDC.64 R6, c[0x0][0x598] ;  /* 0x00016600ff067b82 */ /* 0x000e240000000a00 */
[----:B0-----:R-:W2:Y:S02]  /*0dd0*/  LDG.E.64 R6, desc[UR36][R6.64] ;  /* 0x0000002406067981 */ /* 0x001ea4000c1e1b00 */
[----:B--2---:R-:W-:-:S04]  /*0de0*/  ISETP.NE.U32.AND P0, PT, R6, RZ, PT ;  /* 0x000000ff0600720c */ /* 0x004fc80003f05070 */
[----:B------:R-:W-:-:S13]  /*0df0*/  ISETP.NE.AND.EX P0, PT, R7, RZ, PT, P0 ;  /* 0x000000ff0700720c */ /* 0x000fda0003f05300 */
[----:B------:R-:W-:Y:S05]  /*0e00*/  @!P0 BRA `(.L_x_8) ;  /* 0x0000000000088947 */ /* 0x000fea0003800000 */
[----:B------:R0:W5:Y:S01]  /*0e10*/  LD.E R145, desc[UR36][R6.64] ;  /* 0x0000002406917980 */ /* 0x000162000c101900 */
[----:B------:R-:W-:Y:S05]  /*0e20*/  BRA `(.L_x_9) ;  /* 0x0000000000247947 */ /* 0x000fea0003800000 */
.L_x_8:
[----:B------:R-:W-:Y:S02]  /*0e30*/  ULDC.64 UR4, c[0x0][0x588] ;  /* 0x0001620000047ab9 */ /* 0x000fe40000000a00 */
[----:B------:R-:W-:-:S04]  /*0e40*/  ISETP.NE.U32.AND P0, PT, RZ, UR4, PT ;  /* 0x00000004ff007c0c */ /* 0x000fc8000bf05070 */
[----:B------:R-:W-:-:S13]  /*0e50*/  ISETP.NE.AND.EX P0, PT, RZ, UR5, PT, P0 ;  /* 0x00000005ff007c0c */ /* 0x000fda000bf05300 */
[----:B------:R-:W-:Y:S05]  /*0e60*/  @!P0 BRA `(.L_x_10) ;  /* 0x00000000000c8947 */ /* 0x000fea0003800000 */
[----:B------:R-:W0:Y:S02]  /*0e70*/  LDC.64 R6, c[0x0][0x588] ;  /* 0x00016200ff067b82 */ /* 0x000e240000000a00 */
[----:B0-----:R1:W5:Y:S01]  /*0e80*/  LDG.E R145, desc[UR36][R6.64] ;  /* 0x0000002406917981 */ /* 0x001362000c1e1900 */
[----:B------:R-:W-:Y:S05]  /*0e90*/  BRA `(.L_x_9) ;  /* 0x0000000000087947 */ /* 0x000fea0003800000 */
.L_x_10:
[----:B------:R-:W-:Y:S02]  /*0ea0*/  ULDC UR4, c[0x0][0x580] ;  /* 0x0001600000047ab9 */ /* 0x000fe40000000800 */
[----:B------:R-:W-:-:S07]  /*0eb0*/  IMAD.U32 R145, RZ, RZ, UR4 ;  /* 0x00000004ff917e24 */ /* 0x000fce000f8e00ff */
.L_x_9:
[----:B------:R-:W-:Y:S02]  /*0ec0*/  ULDC.64 UR4, c[0x0][0x5a0] ;  /* 0x0001680000047ab9 */ /* 0x000fe40000000a00 */
[----:B------:R-:W-:-:S04]  /*0ed0*/  ISETP.NE.U32.AND P0, PT, RZ, UR4, PT ;  /* 0x00000004ff007c0c */ /* 0x000fc8000bf05070 */
[----:B------:R-:W-:-:S13]  /*0ee0*/  ISETP.NE.AND.EX P0, PT, RZ, UR5, PT, P0 ;  /* 0x00000005ff007c0c */ /* 0x000fda000bf05300 */
[----:B------:R-:W-:Y:S05]  /*0ef0*/  @!P0 BRA `(.L_x_11) ;  /* 0x00000000001c8947 */ /* 0x000fea0003800000 */
[----:B01----:R-:W0:Y:S02]  /*0f00*/  LDC.64 R6, c[0x0][0x5a0] ;  /* 0x00016800ff067b82 */ /* 0x003e240000000a00 */
[----:B0-----:R-:W2:Y:S02]  /*0f10*/  LDG.E.64 R6, desc[UR36][R6.64] ;  /* 0x0000002406067981 */ /* 0x001ea4000c1e1b00 */
[----:B--2---:R-:W-:-:S04]  /*0f20*/  ISETP.NE.U32.AND P0, PT, R6, RZ, PT ;  /* 0x000000ff0600720c */ /* 0x004fc80003f05070 */
[----:B------:R-:W-:-:S13]  /*0f30*/  ISETP.NE.AND.EX P0, PT, R7, RZ, PT, P0 ;  /* 0x000000ff0700720c */ /* 0x000fda0003f05300 */
[----:B------:R-:W-:Y:S05]  /*0f40*/  @!P0 BRA `(.L_x_11) ;  /* 0x0000000000088947 */ /* 0x000fea0003800000 */
[----:B------:R0:W5:Y:S01]  /*0f50*/  LD.E R148, desc[UR36][R6.64] ;  /* 0x0000002406947980 */ /* 0x000162000c101900 */
[----:B------:R-:W-:Y:S05]  /*0f60*/  BRA `(.L_x_12) ;  /* 0x0000000000247947 */ /* 0x000fea0003800000 */
.L_x_11:
[----:B------:R-:W-:Y:S02]  /*0f70*/  ULDC.64 UR4, c[0x0][0x590] ;  /* 0x0001640000047ab9 */ /* 0x000fe40000000a00 */
[----:B------:R-:W-:-:S04]  /*0f80*/  ISETP.NE.U32.AND P0, PT, RZ, UR4, PT ;  /* 0x00000004ff007c0c */ /* 0x000fc8000bf05070 */
[----:B------:R-:W-:-:S13]  /*0f90*/  ISETP.NE.AND.EX P0, PT, RZ, UR5, PT, P0 ;  /* 0x00000005ff007c0c */ /* 0x000fda000bf05300 */
[----:B------:R-:W-:Y:S05]  /*0fa0*/  @!P0 BRA `(.L_x_13) ;  /* 0x00000000000c8947 */ /* 0x000fea0003800000 */
[----:B------:R-:W2:Y:S02]  /*0fb0*/  LDC.64 R148, c[0x0][0x590] ;  /* 0x00016400ff947b82 */ /* 0x000ea40000000a00 */
[----:B--2---:R2:W5:Y:S01]  /*0fc0*/  LDG.E R148, desc[UR36][R148.64] ;  /* 0x0000002494947981 */ /* 0x004562000c1e1900 */
[----:B------:R-:W-:Y:S05]  /*0fd0*/  BRA `(.L_x_12) ;  /* 0x0000000000087947 */ /* 0x000fea0003800000 */
.L_x_13:
[----:B------:R-:W-:Y:S02]  /*0fe0*/  ULDC UR4, c[0x0][0x584] ;  /* 0x0001610000047ab9 */ /* 0x000fe40000000800 */
[----:B------:R-:W-:-:S07]  /*0ff0*/  IMAD.U32 R148, RZ, RZ, UR4 ;  /* 0x00000004ff947e24 */ /* 0x000fce000f8e00ff */
.L_x_12:
[----:B------:R-:W-:-:S13]  /*1000*/  LOP3.LUT P0, RZ, R0, 0xff, RZ, 0xc0, !PT ;  /* 0x000000ff00ff7812 */ /* 0x000fda000780c0ff */
[----:B------:R-:W-:Y:S05]  /*1010*/  @!P0 EXIT ;  /* 0x000000000000894d */ /* 0x000fea0003800000 */
[----:B01----:R-:W0:Y:S01]  /*1020*/  LDC R6, c[0x0][0x658] ;  /* 0x00019600ff067b82 */ /* 0x003e220000000800 */
[----:B------:R-:W-:Y:S01]  /*1030*/  ULDC.64 UR6, c[0x0][0x288] ;  /* 0x0000a20000067ab9 */ /* 0x000fe20000000a00 */
[----:B------:R-:W-:Y:S01]  /*1040*/  LOP3.LUT R14, R14, 0x1, RZ, 0xc0, !PT ;  /* 0x000000010e0e7812 */ /* 0x000fe200078ec0ff */
[----:B------:R-:W-:Y:S01]  /*1050*/  UIADD3 UR4, UR7, 0x3f, URZ ;  /* 0x0000003f07047890 */ /* 0x000fe2000fffe03f */
[----:B------:R-:W-:Y:S01]  /*1060*/  SHF.R.U32.HI R0, RZ, 0x2, R3 ;  /* 0x00000002ff007819 */ /* 0x000fe20000011603 */
[----:B------:R-:W-:Y:S01]  /*1070*/  IMAD.MOV.U32 R7, RZ, RZ, -0x1 ;  /* 0xffffffffff077424 */ /* 0x000fe200078e00ff */
[----:B------:R-:W-:Y:S01]  /*1080*/  SHF.R.U32.HI R4, RZ, 0x1, R4 ;  /* 0x00000001ff047819 */ /* 0x000fe20000011604 */
[----:B------:R-:W-:Y:S01]  /*1090*/  USHF.R.S32.HI UR5, URZ, 0x1f, UR4 ;  /* 0x0000001f3f057899 */ /* 0x000fe20008011404 */
[----:B------:R-:W-:Y:S01]  /*10a0*/  IMAD.SHL.U32 R5, R14, 0x40, RZ ;  /* 0x000000400e057824 */ /* 0x000fe200078e00ff */
[----:B------:R-:W-:Y:S01]  /*10b0*/  LOP3.LUT R0, R0, 0x7, RZ, 0xc0, !PT ;  /* 0x0000000700007812 */ /* 0x000fe200078ec0ff */
[----:B------:R-:W-:Y:S01]  /*10c0*/  IMAD.U32 R8, RZ, RZ, UR6 ;  /* 0x00000006ff087e24 */ /* 0x000fe2000f8e00ff */
[----:B------:R-:W-:Y:S01]  /*10d0*/  ULEA.HI UR5, UR5, UR4, URZ, 0x6 ;  /* 0x0000000405057291 */ /* 0x000fe2000f8f303f */
[----:B------:R-:W-:Y:S01]  /*10e0*/  LOP3.LUT R147, R4, 0x30, RZ, 0xc0, !PT ;  /* 0x0000003004937812 */ /* 0x000fe200078ec0ff */
[----:B------:R-:W-:Y:S01]  /*10f0*/  IMAD.SHL.U32 R150, R3, 0x2, RZ ;  /* 0x0000000203967824 */ /* 0x000fe200078e00ff */
[--C-:B------:R-:W-:Y:S01]  /*1100*/  LOP3.LUT R146, R5, 0x40, R0.reuse, 0xe2, !PT ;  /* 0x0000004005927812 */ /* 0x100fe200078ee200 */
[----:B------:R-:W-:Y:S01]  /*1110*/  USHF.R.S32.HI UR60, URZ, 0x6, UR5 ;  /* 0x000000063f3c7899 */ /* 0x000fe20008011405 */
[-C--:B------:R-:W-:Y:S01]  /*1120*/  IADD3 R5, RZ, -R147.reuse, -R0 ;  /* 0x80000093ff057210 */ /* 0x080fe20007ffe800 */
[----:B------:R-:W-:Y:S01]  /*1130*/  ULDC UR4, c[0x0][0x284] ;  /* 0x0000a10000047ab9 */ /* 0x000fe20000000800 */
[C---:B--2---:R-:W-:Y:S01]  /*1140*/  LOP3.LUT R149, R3.reuse, 0x3, RZ, 0xc0, !PT ;  /* 0x0000000303957812 */ /* 0x044fe200078ec0ff */
[----:B------:R-:W-:Y:S01]  /*1150*/  UISETP.LT.AND UP0, UPT, UR60, 0x1, UPT ;  /* 0x000000013c00788c */ /* 0x000fe2000bf01270 */
[----:B------:R-:W-:Y:S01]  /*1160*/  LOP3.LUT R151, R3, 0x80, RZ, 0xc0, !PT ;  /* 0x0000008003977812 */ /* 0x000fe200078ec0ff */
[----:B------:R-:W-:Y:S01]  /*1170*/  IMAD R5, R14, -0x40, R5 ;  /* 0xffffffc00e057824 */ /* 0x000fe200078e0205 */
[----:B------:R-:W-:Y:S01]  /*1180*/  LOP3.LUT R146, R146, R147, RZ, 0xfc, !PT ;  /* 0x0000009392927212 */ /* 0x000fe200078efcff */
[----:B------:R-:W-:Y:S01]  /*1190*/  USEL UR61, UR60, 0x1, UP0 ;  /* 0x000000013c3d7887 */ /* 0x000fe20008000000 */
[----:B0-----:R-:W-:Y:S01]  /*11a0*/  SHF.L.U32 R6, R7, R6, RZ ;  /* 0x0000000607067219 */ /* 0x001fe200000006ff */
[----:B------:R-:W-:Y:S01]  /*11b0*/  IMAD R149, R149, -0x2, R8 ;  /* 0xfffffffe95957824 */ /* 0x000fe200078e0208 */
[----:B------:R-:W-:Y:S01]  /*11c0*/  SHF.R.U32.HI R151, RZ, 0x7, R151 ;  /* 0x00000007ff977819 */ /* 0x000fe20000011697 */
[----:B------:R-:W-:Y:S01]  /*11d0*/  VIADD R153, R5, UR4 ;  /* 0x0000000405997c36 */ /* 0x000fe20008000000 */
[----:B------:R-:W-:Y:S01]  /*11e0*/  LOP3.LUT R152, RZ, R6, RZ, 0x33, !PT ;  /* 0x00000006ff987212 */ /* 0x000fe200078e33ff */
[----:B------:R-:W-:Y:S01]  /*11f0*/  IMAD.MOV.U32 R147, RZ, RZ, RZ ;  /* 0x000000ffff937224 */ /* 0x000fe200078e00ff */
[----:B------:R-:W-:Y:S01]  /*1200*/  UIADD3 UR61, UR60, -UR61, URZ ;  /* 0x8000003d3c3d7290 */ /* 0x000fe2000fffe03f */
[----:B------:R-:W-:Y:S01]  /*1210*/  UMOV UR57, URZ ;  /* 0x0000003f00397c82 */ /* 0x000fe20008000000 */
[----:B------:R-:W-:-:S10]  /*1220*/  UMOV UR39, URZ ;  /* 0x0000003f00277c82 */ /* 0x000fd40008000000 */
.L_x_275:
[----:B0-----:R-:W0:Y:S01]  /*1230*/  SHFL.IDX PT, R0, R151, RZ, 0x1f ;  /* 0x00001fff97007589 */ /* 0x001e2200000e0000 */
[----:B-1----:R-:W1:Y:S01]  /*1240*/  S2UR UR7, SR_CgaCtaId ;  /* 0x00000000000779c3 */ /* 0x002e620000008800 */
[----:B------:R-:W-:Y:S01]  /*1250*/  UMOV UR6, 0x400 ;  /* 0x0000040000067882 */ /* 0x000fe20000000000 */
[----:B0-----:R-:W-:Y:S01]  /*1260*/  R2UR UR4, R0 ;  /* 0x00000000000472ca */ /* 0x001fe200000e0000 */
[----:B-1----:R-:W-:-:S12]  /*1270*/  ULEA UR6, UR7, UR6, 0x18 ;  /* 0x0000000607067291 */ /* 0x002fd8000f8ec03f */
[----:B------:R-:W-:-:S04]  /*1280*/  ULEA.HI UR5, UR4, UR4, URZ, 0x1 ;  /* 0x0000000404057291 */ /* 0x000fc8000f8f083f */
[----:B------:R-:W-:-:S04]  /*1290*/  ULOP3.LUT UR5, UR5, 0xffffe, URZ, 0xc0, !UPT ;  /* 0x000ffffe05057892 */ /* 0x000fc8000f8ec03f */
[----:B------:R-:W-:-:S03]  /*12a0*/  UIADD3 UR5, UR4, -UR5, URZ ;  /* 0x8000000504057290 */ /* 0x000fc6000fffe03f */
[----:B------:R-:W-:Y:S01]  /*12b0*/  ULDC UR4, c[0x0][0x28c] ;  /* 0x0000a30000047ab9 */ /* 0x000fe20000000800 */
[----:B------:R-:W-:Y:S01]  /*12c0*/  ULEA UR5, UR5, UR6, 0xc ;  /* 0x0000000605057291 */ /* 0x000fe2000f8e603f */
[----:B------:R-:W-:-:S03]  /*12d0*/  ISETP.LT.AND P0, PT, RZ, UR4, PT ;  /* 0x00000004ff007c0c */ /* 0x000fc6000bf01270 */
[----:B------:R-:W-:-:S04]  /*12e0*/  UIADD3 UR5, UR5, 0x180, URZ ;  /* 0x0000018005057890 */ /* 0x000fc8000fffe03f */
[----:B------:R-:W-:-:S04]  /*12f0*/  USHF.R.U32.HI UR5, URZ, 0x4, UR5 ;  /* 0x000000043f057899 */ /* 0x000fc80008011605 */
[----:B------:R-:W-:-:S04]  /*1300*/  ULOP3.LUT UR5, UR5, 0x3fff, URZ, 0xc0, !UPT ;  /* 0x00003fff05057892 */ /* 0x000fc8000f8ec03f */
[----:B------:R-:W-:Y:S01]  /*1310*/  ULOP3.LUT UR38, UR5, 0x10000, URZ, 0xfc, !UPT ;  /* 0x0001000005267892 */ /* 0x000fe2000f8efc3f */
[----:B--2-4-:R-:W-:Y:S11]  /*1320*/  @P0 BRA `(.L_x_14) ;  /* 0x0000000000400947 */ /* 0x014ff60003800000 */
[----:B------:R-:W-:Y:S01]  /*1330*/  MOV R0, 0x0 ;  /* 0x0000000000007802 */ /* 0x000fe20000000f00 */
[----:B------:R-:W-:Y:S01]  /*1340*/  ULDC.64 UR4, c[0x4][0x68] ;  /* 0x01001a0000047ab9 */ /* 0x000fe20000000a00 */
[----:B------:R-:W-:Y:S01]  /*1350*/  ULDC.64 UR6, c[0x4][0x8] ;  /* 0x0100020000067ab9 */ /* 0x000fe20000000a00 */
[----:B------:R-:W-:Y:S01]  /*1360*/  IMAD.U32 R4, RZ, RZ, UR4 ;  /* 0x00000004ff047e24 */ /* 0x000fe2000f8e00ff */
[----:B------:R0:W1:Y:S01]  /*1370*/  LDC.64 R14, c[0x4][R0] ;  /* 0x01000000000e7b82 */ /* 0x0000620000000a00 */
[----:B------:R-:W-:Y:S01]  /*1380*/  IMAD.U32 R5, RZ, RZ, UR5 ;  /* 0x00000005ff057e24 */ /* 0x000fe2000f8e00ff */
[----:B------:R-:W-:Y:S01]  /*1390*/  ULDC.64 UR4, c[0x4][0x70] ;  /* 0x01001c0000047ab9 */ /* 0x000fe20000000a00 */
[----:B------:R-:W-:Y:S02]  /*13a0*/  IMAD.U32 R10, RZ, RZ, UR6 ;  /* 0x00000006ff0a7e24 */ /* 0x000fe4000f8e00ff */
[----:B------:R-:W-:Y:S02]  /*13b0*/  IMAD.U32 R6, RZ, RZ, UR4 ;  /* 0x00000004ff067e24 */ /* 0x000fe4000f8e00ff */
[----:B------:R-:W-:-:S02]  /*13c0*/  IMAD.U32 R7, RZ, RZ, UR5 ;  /* 0x00000005ff077e24 */ /* 0x000fc4000f8e00ff */
[----:B------:R-:W-:Y:S02]  /*13d0*/  IMAD.U32 R11, RZ, RZ, UR7 ;  /* 0x00000007ff0b7e24 */ /* 0x000fe4000f8e00ff */
[----:B------:R-:W-:Y:S02]  /*13e0*/  IMAD.MOV.U32 R8, RZ, RZ, 0x1e1 ;  /* 0x000001e1ff087424 */ /* 0x000fe400078e00ff */
[----:B------:R-:W-:Y:S02]  /*13f0*/  IMAD.MOV.U32 R12, RZ, RZ, 0x1 ;  /* 0x00000001ff0c7424 */ /* 0x000fe400078e00ff */
[----:B0-----:R-:W-:-:S07]  /*1400*/  IMAD.MOV.U32 R13, RZ, RZ, RZ ;  /* 0x000000ffff0d7224 */ /* 0x001fce00078e00ff */
[----:B------:R-:W-:-:S07]  /*1410*/  LEPC R20, `(.L_x_14) ;  /* 0x000000001014794e */ /* 0x000fce0000000000 */
[----:B-1---5:R-:W-:Y:S05]  /*1420*/  CALL.ABS.NOINC R14 ;  /* 0x000000000e007343 */ /* 0x022fea0003c00000 */
.L_x_14:
[----:B------:R-:W-:-:S04]  /*1430*/  LOP3.LUT R0, R18, 0x1, RZ, 0xfc, !PT ;  /* 0x0000000112007812 */ /* 0x000fc800078efcff */
[----:B------:R-:W-:-:S13]  /*1440*/  ISETP.NE.AND P0, PT, R0, 0x3, PT ;  /* 0x000000030000780c */ /* 0x000fda0003f05270 */
[----:B------:R-:W-:Y:S05]  /*1450*/  @!P0 BRA `(.L_x_15) ;  /* 0x0000000000048947 */ /* 0x000fea0003800000 */
[----:B------:R-:W-:Y:S01]  /*1460*/  BPT.TRAP 0x1 ;  /* 0x000000040000795c */ /* 0x000fe20000300000 */
.L_x_15:
[----:B------:R-:W0:Y:S01]  /*1470*/  S2UR UR5, SR_CgaCtaId ;  /* 0x00000000000579c3 */ /* 0x000e220000008800 */
[----:B------:R-:W-:Y:S01]  /*1480*/  UMOV UR4, 0x400 ;  /* 0x0000040000047882 */ /* 0x000fe20000000000 */
[----:B------:R-:W-:Y:S02]  /*1490*/  IMAD.U32 R0, RZ, RZ, UR57 ;  /* 0x00000039ff007e24 */ /* 0x000fe4000f8e00ff */
[----:B------:R-:W-:-:S03]  /*14a0*/  IMAD.U32 R3, RZ, RZ, UR39 ;  /* 0x00000027ff037e24 */ /* 0x000fc6000f8e00ff */
[----:B------:R-:W-:Y:S01]  /*14b0*/  SHF.L.U32 R0, R0, 0x1f, RZ ;  /* 0x0000001f00007819 */ /* 0x000fe200000006ff */
[----:B0-----:R-:W-:-:S06]  /*14c0*/  ULEA UR4, UR5, UR4, 0x18 ;  /* 0x0000000405047291 */ /* 0x001fcc000f8ec03f */
[----:B------:R-:W-:-:S04]  /*14d0*/  IMAD.U32 R6, RZ, RZ, UR4 ;  /* 0x00000004ff067e24 */ /* 0x000fc8000f8e00ff */
[----:B------:R-:W-:-:S04]  /*14e0*/  IMAD R3, R3, 0x8, R6 ;  /* 0x0000000803037824 */ /* 0x000fc800078e0206 */
[----:B------:R0:W1:Y:S01]  /*14f0*/  SYNCS.PHASECHK.TRANS64.TRYWAIT P1, [R3+URZ], R0 ;  /* 0x00000000030075a7 */ /* 0x000062000802017f */
[----:B------:R-:W-:Y:S05]  /*1500*/  @!P0 BRA `(.L_x_16) ;  /* 0x0000000000048947 */ /* 0x000fea0003800000 */
[----:B------:R-:W-:Y:S01]  /*1510*/  BPT.TRAP 0x1 ;  /* 0x000000040000795c */ /* 0x000fe20000300000 */
.L_x_16:
[----:B------:R-:W-:-:S05]  /*1520*/  IMAD.U32 R4, RZ, RZ, UR61 ;  /* 0x0000003dff047e24 */ /* 0x000fca000f8e00ff */
[----:B------:R-:W-:Y:S01]  /*1530*/  ISETP.GE.AND P2, PT, R4, 0x1, PT ;  /* 0x000000010400780c */ /* 0x000fe20003f46270 */
[----:B-1----:R-:W-:-:S12]  /*1540*/  @P1 BRA `(.L_x_17) ;  /* 0x0000000000081947 */ /* 0x002fd80003800000 */
[----:B------:R-:W1:Y:S02]  /*1550*/  SYNCS.PHASECHK.TRANS64.TRYWAIT P1, [R3+URZ], R0 ;  /* 0x00000000030075a7 */ /* 0x000e64000802017f */
[----:B-1----:R-:W-:Y:S05]  /*1560*/  @!P1 BRA `(.L_x_18) ;  /* 0x000000a000a89947 */ /* 0x002fea0003800000 */
.L_x_17:
[----:B------:R-:W-:Y:S05]  /*1570*/  WARPSYNC.ALL ;  /* 0x0000000000007948 */ /* 0x000fea0003800000 */
[----:B------:R-:W-:Y:S01]  /*1580*/  R2UR UR4, R6 ;  /* 0x00000000060472ca */ /* 0x000fe200000e0000 */
[----:B------:R-:W-:Y:S01]  /*1590*/  ULEA UR16, UR39, UR38, 0x9 ;  /* 0x0000002627107291 */ /* 0x000fe2000f8e483f */
[----:B------:R-:W-:Y:S01]  /*15a0*/  WARPGROUP.ARRIVE ;  /* 0x00000000000079c5 */ /* 0x000fe20000000000 */
[----:B------:R-:W-:Y:S01]  /*15b0*/  UMOV UR17, 0x80000020 ;  /* 0x8000002000117882 */ /* 0x000fe20000000000 */
[----:B------:R-:W-:Y:S01]  /*15c0*/  UMOV UR19, 0x80000020 ;  /* 0x8000002000137882 */ /* 0x000fe20000000000 */
[----:B------:R-:W-:Y:S01]  /*15d0*/  UMOV UR21, UR17 ;  /* 0x0000001100157c82 */ /* 0x000fe20008000000 */
[----:B------:R-:W-:Y:S01]  /*15e0*/  UMOV UR23, 0x80000020 ;  /* 0x8000002000177882 */ /* 0x000fe20000000000 */
[----:B------:R-:W-:Y:S01]  /*15f0*/  UMOV UR25, UR17 ;  /* 0x0000001100197c82 */ /* 0x000fe20008000000 */
[----:B------:R-:W-:Y:S01]  /*1600*/  UMOV UR20, UR16 ;  /* 0x0000001000147c82 */ /* 0x000fe20008000000 */
[----:B------:R-:W-:Y:S01]  /*1610*/  UMOV UR24, UR16 ;  /* 0x0000001000187c82 */ /* 0x000fe20008000000 */
[----:B------:R-:W-:Y:S01]  /*1620*/  UMOV UR27, 0x80000020 ;  /* 0x80000020001b7882 */ /* 0x000fe20000000000 */
[----:B------:R-:W-:Y:S01]  /*1630*/  UMOV UR28, UR16 ;  /* 0x00000010001c7c82 */ /* 0x000fe20008000000 */
[----:B------:R-:W-:Y:S01]  /*1640*/  UMOV UR29, UR17 ;  /* 0x00000011001d7c82 */ /* 0x000fe20008000000 */
[----:B------:R-:W-:Y:S01]  /*1650*/  UIADD3 UR4, UR4, 0x12180, URZ ;  /* 0x0001218004047890 */ /* 0x000fe2000fffe03f */
[----:B------:R-:W-:Y:S01]  /*1660*/  UMOV UR31, 0x80000020 ;  /* 0x80000020001f7882 */ /* 0x000fe20000000000 */
[----:B------:R-:W-:-:S02]  /*1670*/  UMOV UR40, UR16 ;  /* 0x0000001000287c82 */ /* 0x000fc40008000000 */
[----:B------:R-:W-:Y:S01]  /*1680*/  USHF.R.U32.HI UR4, URZ, 0x4, UR4 ;  /* 0x000000043f047899 */ /* 0x000fe20008011604 */
[----:B------:R-:W-:Y:S01]  /*1690*/  UMOV UR41, UR17 ;  /* 0x0000001100297c82 */ /* 0x000fe20008000000 */
[----:B------:R-:W-:Y:S02]  /*16a0*/  UMOV UR43, 0x80000020 ;  /* 0x80000020002b7882 */ /* 0x000fe40000000000 */
[----:B------:R-:W-:Y:S01]  /*16b0*/  ULOP3.LUT UR4, UR4, 0x3fff, URZ, 0xc0, !UPT ;  /* 0x00003fff04047892 */ /* 0x000fe2000f8ec03f */
[----:B------:R-:W-:Y:S01]  /*16c0*/  UMOV UR5, UR17 ;  /* 0x0000001100057c82 */ /* 0x000fe20008000000 */
[----:B------:R-:W-:Y:S02]  /*16d0*/  UMOV UR7, 0x80000020 ;  /* 0x8000002000077882 */ /* 0x000fe40000000000 */
[----:B------:R-:W-:Y:S01]  /*16e0*/  ULOP3.LUT UR56, UR4, 0x10000, URZ, 0xfc, !UPT ;  /* 0x0001000004387892 */ /* 0x000fe2000f8efc3f */
[----:B------:R-:W-:Y:S02]  /*16f0*/  UMOV UR32, UR16 ;  /* 0x0000001000207c82 */ /* 0x000fe40008000000 */
[----:B------:R-:W-:Y:S01]  /*1700*/  UMOV UR4, UR16 ;  /* 0x0000001000047c82 */ /* 0x000fe20008000000 */
[----:B------:R-:W-:Y:S01]  /*1710*/  UIMAD UR54, UR39, 0x3c0, UR56 ;  /* 0x000003c0273678a4 */ /* 0x000fe2000f8e0238 */
[----:B------:R-:W-:Y:S01]  /*1720*/  UMOV UR33, UR17 ;  /* 0x0000001100217c82 */ /* 0x000fe20008000000 */
[----:B------:R-:W-:-:S02]  /*1730*/  UMOV UR35, 0x80000020 ;  /* 0x8000002000237882 */ /* 0x000fc40000000000 */
[----:B------:R-:W-:Y:S02]  /*1740*/  UIADD3 UR6, UR54, 0x40, URZ ;  /* 0x0000004036067890 */ /* 0x000fe4000fffe03f */
[----:B------:R-:W-:Y:S02]  /*1750*/  UIADD3 UR22, UR54, 0x80, URZ ;  /* 0x0000008036167890 */ /* 0x000fe4000fffe03f */
[----:B------:R-:W-:Y:S01]  /*1760*/  UMOV UR18, UR54 ;  /* 0x0000003600127c82 */ /* 0x000fe20008000000 */
[----:B------:R-:W-:Y:S01]  /*1770*/  UIADD3 UR26, UR54, 0xc0, URZ ;  /* 0x000000c0361a7890 */ /* 0x000fe2000fffe03f */
[----:B------:R-:W-:Y:S01]  /*1780*/  IGMMA.64x16x32.S8.S8 R136, gdesc[UR16], RZ, !UPT, gsb0 ;  /* 0x00600000108879f1 */ /* 0x000fe2000c0410ff */
[----:B------:R-:W-:Y:S01]  /*1790*/  UMOV UR18, UR6 ;  /* 0x0000000600127c82 */ /* 0x000fe20008000000 */
[----:B------:R-:W-:Y:S01]  /*17a0*/  UMOV UR19, 0x80000020 ;  /* 0x8000002000137882 */ /* 0x000fe20000000000 */
[----:B------:R-:W-:Y:S02]  /*17b0*/  UIADD3 UR30, UR54, 0x100, URZ ;  /* 0x00000100361e7890 */ /* 0x000fe4000fffe03f */
[----:B------:R-:W-:-:S02]  /*17c0*/  UIADD3 UR42, UR54, 0x140, URZ ;  /* 0x00000140362a7890 */ /* 0x000fc4000fffe03f */
[----:B------:R-:W-:Y:S02]  /*17d0*/  UIADD3 UR6, UR54, 0x180, URZ ;  /* 0x0000018036067890 */ /* 0x000fe4000fffe03f */
[----:B------:R-:W-:Y:S02]  /*17e0*/  UIADD3 UR34, UR54, 0x1c0, URZ ;  /* 0x000001c036227890 */ /* 0x000fe4000fffe03f */
[----:B------:R-:W-:Y:S02]  /*17f0*/  UIADD3 UR10, UR16, 0x2, URZ ;  /* 0x00000002100a7890 */ /* 0x000fe4000fffe03f */
[----:B------:R-:W-:Y:S01]  /*1800*/  UMOV UR8, UR16 ;  /* 0x0000001000087c82 */ /* 0x000fe20008000000 */
[----:B------:R-:W-:Y:S01]  /*1810*/  UMOV UR9, UR17 ;  /* 0x0000001100097c82 */ /* 0x000fe20008000000 */
[----:B------:R-:W-:Y:S01]  /*1820*/  UMOV UR11, 0x80000020 ;  /* 0x80000020000b7882 */ /* 0x000fe20000000000 */
[----:B------:R-:W-:Y:S01]  /*1830*/  UIADD3 UR14, UR54, 0x240, URZ ;  /* 0x00000240360e7890 */ /* 0x000fe2000fffe03f */
[----:B------:R-:W-:Y:S01]  /*1840*/  UMOV UR12, UR16 ;  /* 0x00000010000c7c82 */ /* 0x000fe20008000000 */
[----:B------:R-:W-:Y:S01]  /*1850*/  UMOV UR13, UR17 ;  /* 0x00000011000d7c82 */ /* 0x000fe20008000000 */
[----:B------:R-:W-:Y:S01]  /*1860*/  UMOV UR15, 0x80000020 ;  /* 0x80000020000f7882 */ /* 0x000fe20000000000 */
[----:B------:R-:W-:Y:S01]  /*1870*/  UIADD3 UR46, UR54, 0x282, URZ ;  /* 0x00000282362e7890 */ /* 0x000fe2000fffe03f */
[----:B------:R-:W-:Y:S01]  /*1880*/  UMOV UR47, 0x80000020 ;  /* 0x80000020002f7882 */ /* 0x000fe20000000000 */
[----:B------:R-:W-:Y:S01]  /*1890*/  UIADD3 UR50, UR54, 0x2c2, URZ ;  /* 0x000002c236327890 */ /* 0x000fe2000fffe03f */
[----:B------:R-:W-:Y:S01]  /*18a0*/  UMOV UR51, 0x80000020 ;  /* 0x8000002000337882 */ /* 0x000fe20000000000 */
[----:B------:R-:W-:Y:S01]  /*18b0*/  UMOV UR55, 0x80000020 ;  /* 0x8000002000377882 */ /* 0x000fe20000000000 */
[----:B------:R-:W-:-:S02]  /*18c0*/  WARPGROUP.DEPBAR.LE gsb0, 0x0 ;  /* 0x00008000000079c5 */ /* 0x000fc40000010000 */
[----:B------:R-:W-:-:S06]  /*18d0*/  WARPGROUP.ARRIVE ;  /* 0x00000000000079c5 */ /* 0x000fcc0000000000 */
[----:B------:R-:W-:Y:S01]  /*18e0*/  IGMMA.64x16x32.S8.S8 R128, gdesc[UR16], RZ, !UPT, gsb0 ;  /* 0x00600000108079f1 */ /* 0x000fe2000c0410ff */
[----:B------:R-:W-:Y:S01]  /*18f0*/  UIADD3 UR18, UR54, 0x280, URZ ;  /* 0x0000028036127890 */ /* 0x000fe2000fffe03f */
[----:B------:R-:W-:Y:S01]  /*1900*/  UMOV UR19, 0x80000020 ;  /* 0x8000002000137882 */ /* 0x000fe20000000000 */
[----:B------:R-:W-:Y:S02]  /*1910*/  WARPGROUP.DEPBAR.LE gsb0, 0x0 ;  /* 0x00008000000079c5 */ /* 0x000fe40000010000 */
[----:B------:R-:W-:-:S06]  /*1920*/  WARPGROUP.ARRIVE ;  /* 0x00000000000079c5 */ /* 0x000fcc0000000000 */
[----:B------:R-:W-:Y:S01]  /*1930*/  IGMMA.64x16x32.S8.S8 R120, gdesc[UR20], RZ, !UPT, gsb0 ;  /* 0x00600000147879f1 */ /* 0x000fe2000c0410ff */
[----:B------:R-:W-:Y:S01]  /*1940*/  UIADD3 UR22, UR54, 0x2c0, URZ ;  /* 0x000002c036167890 */ /* 0x000fe2000fffe03f */
[----:B------:R-:W-:Y:S01]  /*1950*/  UMOV UR20, UR16 ;  /* 0x0000001000147c82 */ /* 0x000fe20008000000 */
[----:B------:R-:W-:Y:S01]  /*1960*/  UMOV UR21, UR17 ;  /* 0x0000001100157c82 */ /* 0x000fe20008000000 */
        /* <DEDUP_REMOVED lines=27> */
[----:B------:R-:W-:Y:S01]  /*1b20*/  UMOV UR5, 0x80000020 ;  /* 0x8000002000057882 */ /* 0x000fe20000000000 */
[----:B------:R-:W-:Y:S01]  /*1b30*/  UMOV UR7, 0x80000020 ;  /* 0x8000002000077882 */ /* 0x000fe20000000000 */
[----:B------:R-:W-:Y:S01]  /*1b40*/  UMOV UR44, UR4 ;  /* 0x00000004002c7c82 */ /* 0x000fe20008000000 */
[----:B------:R-:W-:Y:S02]  /*1b50*/  UMOV UR45, UR5 ;  /* 0x00000005002d7c82 */ /* 0x000fe40008000000 */
[----:B------:R-:W-:Y:S01]  /*1b60*/  UMOV UR10, UR6 ;  /* 0x00000006000a7c82 */ /* 0x000fe20008000000 */
[----:B------:R-:W-:Y:S01]  /*1b70*/  UIADD3 UR6, UR54, 0x2, URZ ;  /* 0x0000000236067890 */ /* 0x000fe2000fffe03f */
[----:B------:R-:W-:Y:S01]  /*1b80*/  UMOV UR48, UR4 ;  /* 0x0000000400307c82 */ /* 0x000fe20008000000 */
[----:B------:R-:W-:Y:S01]  /*1b90*/  UMOV UR49, UR5 ;  /* 0x0000000500317c82 */ /* 0x000fe20008000000 */
[----:B------:R-:W-:Y:S01]  /*1ba0*/  UMOV UR52, UR4 ;  /* 0x0000000400347c82 */ /* 0x000fe20008000000 */
[----:B------:R-:W-:Y:S01]  /*1bb0*/  UMOV UR53, UR5 ;  /* 0x0000000500357c82 */ /* 0x000fe20008000000 */
[----:B------:R-:W-:-:S02]  /*1bc0*/  WARPGROUP.DEPBAR.LE gsb0, 0x0 ;  /* 0x00008000000079c5 */ /* 0x000fc40000010000 */
        /* <DEDUP_REMOVED lines=57> */
[----:B------:R-:W-:Y:S01]  /*1f60*/  IGMMA.64x16x32.S8.S8 R136, gdesc[UR4], R136, gsb0 ;  /* 0x00600000048879f1 */ /* 0x000fe20008041088 */
[----:B------:R-:W-:Y:S01]  /*1f70*/  UMOV UR6, UR10 ;  /* 0x0000000a00067c82 */ /* 0x000fe20008000000 */
[----:B------:R-:W-:Y:S01]  /*1f80*/  UMOV UR7, 0x80000020 ;  /* 0x8000002000077882 */ /* 0x000fe20000000000 */
[----:B------:R-:W-:Y:S01]  /*1f90*/  UMOV UR10, UR14 ;  /* 0x0000000e000a7c82 */ /* 0x000fe20008000000 */
[----:B------:R-:W-:Y:S01]  /*1fa0*/  UMOV UR14, UR18 ;  /* 0x00000012000e7c82 */ /* 0x000fe20008000000 */
[----:B------:R-:W-:Y:S02]  /*1fb0*/  WARPGROUP.DEPBAR.LE gsb0, 0x0 ;  /* 0x00008000000079c5 */ /* 0x000fe40000010000 */
[----:B------:R-:W-:-:S06]  /*1fc0*/  WARPGROUP.ARRIVE ;  /* 0x00000000000079c5 */ /* 0x000fcc0000000000 */
[----:B------:R-:W-:Y:S01]  /*1fd0*/  IGMMA.64x16x32.S8.S8 R128, gdesc[UR4], R128, gsb0 ;  /* 0x00600000048079f1 */ /* 0x000fe20008041080 */
[----:B------:R-:W-:Y:S01]  /*1fe0*/  UIADD3 UR6, UR54, 0x102, URZ ;  /* 0x0000010236067890 */ /* 0x000fe2000fffe03f */
[----:B------:R-:W-:-:S06]  /*1ff0*/  UMOV UR7, 0x80000020 ;  /* 0x8000002000077882 */ /* 0x000fcc0000000000 */
[----:B------:R-:W-:Y:S01]  /*2000*/  UMOV UR18, UR6 ;  /* 0x0000000600127c82 */ /* 0x000fe20008000000 */
[----:B------:R-:W-:Y:S01]  /*2010*/  UIADD3 UR6, UR54, 0x302, URZ ;  /* 0x0000030236067890 */ /* 0x000fe2000fffe03f */
[----:B------:R-:W-:Y:S02]  /*2020*/  WARPGROUP.DEPBAR.LE gsb0, 0x0 ;  /* 0x00008000000079c5 */ /* 0x000fe40000010000 */
[----:B------:R-:W-:-:S06]  /*2030*/  WARPGROUP.ARRIVE ;  /* 0x00000000000079c5 */ /* 0x000fcc0000000000 */
[----:B------:R-:W-:Y:S01]  /*2040*/  IGMMA.64x16x32.S8.S8 R120, gdesc[UR8], R120, gsb0 ;  /* 0x00600000087879f1 */ /* 0x000fe20008041078 */
[----:B------:R-:W-:Y:S02]  /*2050*/  UIADD3 UR8, UR54, 0x342, URZ ;  /* 0x0000034236087890 */ /* 0x000fe4000fffe03f */
[----:B------:R-:W-:-:S03]  /*2060*/  UIADD3 UR9, UR54, 0x382, URZ ;  /* 0x0000038236097890 */ /* 0x000fc6000fffe03f */
[----:B------:R-:W-:Y:S02]  /*2070*/  UMOV UR54, UR6 ;  /* 0x0000000600367c82 */ /* 0x000fe40008000000 */
[----:B------:R-:W-:Y:S01]  /*2080*/  UMOV UR6, UR8 ;  /* 0x0000000800067c82 */ /* 0x000fe20008000000 */
[----:B------:R-:W-:Y:S02]  /*2090*/  WARPGROUP.DEPBAR.LE gsb0, 0x0 ;  /* 0x00008000000079c5 */ /* 0x000fe40000010000 */
[----:B------:R-:W-:-:S06]  /*20a0*/  WARPGROUP.ARRIVE ;  /* 0x00000000000079c5 */ /* 0x000fcc0000000000 */
[----:B------:R-:W-:Y:S03]  /*20b0*/  IGMMA.64x16x32.S8.S8 R112, gdesc[UR12], R112, gsb0 ;  /* 0x006000000c7079f1 */ /* 0x000fe60008041070 */
        /* <DEDUP_REMOVED lines=29> */
[----:B------:R-:W-:Y:S01]  /*2290*/  IGMMA.64x16x32.S8.S8 R32, gdesc[UR4], R32, gsb0 ;  /* 0x00600000042079f1 */ /* 0x000fe20008041020 */
[----:B------:R-:W-:Y:S01]  /*22a0*/  UMOV UR6, UR9 ;  /* 0x0000000900067c82 */ /* 0x000fe20008000000 */
[----:B------:R-:W-:Y:S01]  /*22b0*/  UMOV UR7, 0x80000020 ;  /* 0x8000002000077882 */ /* 0x000fe20000000000 */
[----:B------:R-:W-:Y:S02]  /*22c0*/  WARPGROUP.DEPBAR.LE gsb0, 0x0 ;  /* 0x00008000000079c5 */ /* 0x000fe40000010000 */
[----:B------:R-:W-:-:S06]  /*22d0*/  WARPGROUP.ARRIVE ;  /* 0x00000000000079c5 */ /* 0x000fcc0000000000 */
[----:B------:R-:W-:Y:S03]  /*22e0*/  IGMMA.64x16x32.S8.S8 R24, gdesc[UR4], R24, gsb0 ;  /* 0x00600000041879f1 */ /* 0x000fe60008041018 */
[----:B------:R-:W-:Y:S02]  /*22f0*/  WARPGROUP.DEPBAR.LE gsb0, 0x0 ;  /* 0x00008000000079c5 */ /* 0x000fe40000010000 */
[----:B------:R-:W-:Y:S05]  /*2300*/  @!P2 BRA `(.L_x_19) ;  /* 0x0000000c00e0a947 */ /* 0x000fea0003800000 */
[----:B------:R-:W-:Y:S01]  /*2310*/  UIADD3 UR4, UR39, 0x1, URZ ;  /* 0x0000000127047890 */ /* 0x000fe2000fffe03f */
[----:B01----:R-:W-:Y:S02]  /*2320*/  IMAD.U32 R0, RZ, RZ, UR61 ;  /* 0x0000003dff007e24 */ /* 0x003fe4000f8e00ff */
[----:B------:R-:W-:Y:S01]  /*2330*/  IMAD.U32 R3, RZ, RZ, UR39 ;  /* 0x00000027ff037e24 */ /* 0x000fe2000f8e00ff */
[----:B------:R-:W-:-:S04]  /*2340*/  UISETP.NE.AND UP0, UPT, UR4, 0x9, UPT ;  /* 0x000000090400788c */ /* 0x000fc8000bf05270 */
[----:B------:R-:W-:Y:S02]  /*2350*/  USEL UR5, URZ, 0x1, UP0 ;  /* 0x000000013f057887 */ /* 0x000fe40008000000 */
[----:B------:R-:W-:Y:S02]  /*2360*/  USEL UR4, UR4, URZ, UP0 ;  /* 0x0000003f04047287 */ /* 0x000fe40008000000 */
[----:B------:R-:W-:-:S06]  /*2370*/  ULOP3.LUT UR5, UR57, UR5, URZ, 0x3c, !UPT ;  /* 0x0000000539057292 */ /* 0x000fcc000f8e3c3f */
[----:B------:R-:W-:-:S07]  /*2380*/  IMAD.U32 R7, RZ, RZ, UR5 ;  /* 0x00000005ff077e24 */ /* 0x000fce000f8e00ff */
.L_x_26:
[----:B0-----:R-:W-:Y:S05]  /*2390*/  @!P0 BRA `(.L_x_20) ;  /* 0x0000000000048947 */ /* 0x001fea0003800000 */
[----:B------:R-:W-:Y:S01]  /*23a0*/  BPT.TRAP 0x1 ;  /* 0x000000040000795c */ /* 0x000fe20000300000 */
.L_x_20:
[----:B------:R-:W0:Y:S01]  /*23b0*/  S2UR UR6, SR_CgaCtaId ;  /* 0x00000000000679c3 */ /* 0x000e220000008800 */
[----:B------:R-:W-:Y:S01]  /*23c0*/  UMOV UR5, 0x400 ;  /* 0x0000040000057882 */ /* 0x000fe20000000000 */
[----:B------:R-:W-:Y:S01]  /*23d0*/  IMAD.U32 R5, RZ, RZ, UR4 ;  /* 0x00000004ff057e24 */ /* 0x000fe2000f8e00ff */
[----:B------:R-:W-:Y:S01]  /*23e0*/  SHF.L.U32 R4, R7, 0x1f, RZ ;  /* 0x0000001f07047819 */ /* 0x000fe200000006ff */
[----:B0-----:R-:W-:-:S06]  /*23f0*/  ULEA UR5, UR6, UR5, 0x18 ;  /* 0x0000000506057291 */ /* 0x001fcc000f8ec03f */
[----:B------:R-:W-:-:S04]  /*2400*/  IMAD.U32 R6, RZ, RZ, UR5 ;  /* 0x00000005ff067e24 */ /* 0x000fc8000f8e00ff */
[----:B------:R-:W-:-:S04]  /*2410*/  IMAD R5, R5, 0x8, R6 ;  /* 0x0000000805057824 */ /* 0x000fc800078e0206 */
[----:B------:R0:W1:Y:S01]  /*2420*/  SYNCS.PHASECHK.TRANS64.TRYWAIT P1, [R5+URZ], R4 ;  /* 0x00000004050075a7 */ /* 0x000062000802017f */
[----:B------:R-:W-:Y:S05]  /*2430*/  @!P0 BRA `(.L_x_21) ;  /* 0x0000000000048947 */ /* 0x000fea0003800000 */
[----:B------:R-:W-:Y:S01]  /*2440*/  BPT.TRAP 0x1 ;  /* 0x000000040000795c */ /* 0x000fe20000300000 */
.L_x_21:
[----:B-1----:R-:W-:Y:S05]  /*2450*/  @P1 BRA `(.L_x_22) ;  /* 0x0000000000081947 */ /* 0x002fea0003800000 */
[----:B------:R-:W1:Y:S02]  /*2460*/  SYNCS.PHASECHK.TRANS64.TRYWAIT P1, [R5+URZ], R4 ;  /* 0x00000004050075a7 */ /* 0x000e64000802017f */
[----:B-1----:R-:W-:Y:S05]  /*2470*/  @!P1 BRA `(.L_x_23) ;  /* 0x0000009000f89947 */ /* 0x002fea0003800000 */
.L_x_22:
[----:B------:R-:W-:Y:S01]  /*2480*/  UIMAD UR6, UR4, 0x3c0, UR56 ;  /* 0x000003c0040678a4 */ /* 0x000fe2000f8e0238 */
[----:B------:R-:W-:Y:S01]  /*2490*/  WARPGROUP.ARRIVE ;  /* 0x00000000000079c5 */ /* 0x000fe20000000000 */
[----:B------:R-:W-:Y:S01]  /*24a0*/  ULEA UR8, UR4, UR38, 0x9 ;  /* 0x0000002604087291 */ /* 0x000fe2000f8e483f */
[----:B------:R-:W-:Y:S01]  /*24b0*/  UMOV UR9, 0x80000020 ;  /* 0x8000002000097882 */ /* 0x000fe20000000000 */
[----:B------:R-:W-:Y:S01]  /*24c0*/  UMOV UR11, 0x80000020 ;  /* 0x80000020000b7882 */ /* 0x000fe20000000000 */
[----:B------:R-:W-:Y:S02]  /*24d0*/  UIADD3 UR14, UR6, 0x40, URZ ;  /* 0x00000040060e7890 */ /* 0x000fe4000fffe03f */
[----:B------:R-:W-:Y:S02]  /*24e0*/  UMOV UR10, UR6 ;  /* 0x00000006000a7c82 */ /* 0x000fe40008000000 */
[----:B------:R-:W-:Y:S01]  /*24f0*/  UMOV UR12, UR8 ;  /* 0x00000008000c7c82 */ /* 0x000fe20008000000 */
[----:B------:R-:W-:Y:S01]  /*2500*/  UMOV UR13, UR9 ;  /* 0x00000009000d7c82 */ /* 0x000fe20008000000 */
[----:B------:R-:W-:Y:S01]  /*2510*/  IGMMA.64x16x32.S8.S8 R136, gdesc[UR8], R136, gsb0 ;  /* 0x00600000088879f1 */ /* 0x000fe20008041088 */
[----:B------:R-:W-:Y:S01]  /*2520*/  UMOV UR15, 0x80000020 ;  /* 0x80000020000f7882 */ /* 0x000fe20000000000 */
[----:B------:R-:W-:-:S02]  /*2530*/  UIADD3 UR5, UR6, 0x80, URZ ;  /* 0x0000008006057890 */ /* 0x000fc4000fffe03f */
[----:B------:R-:W-:Y:S02]  /*2540*/  UIADD3 UR7, UR6, 0xc0, URZ ;  /* 0x000000c006077890 */ /* 0x000fe4000fffe03f */
[----:B------:R-:W-:Y:S02]  /*2550*/  UIADD3 UR10, UR6, 0x100, URZ ;  /* 0x00000100060a7890 */ /* 0x000fe4000fffe03f */
[----:B------:R-:W-:Y:S02]  /*2560*/  UIADD3 UR11, UR6, 0x140, URZ ;  /* 0x00000140060b7890 */ /* 0x000fe4000fffe03f */
[----:B------:R-:W-:Y:S01]  /*2570*/  UIADD3 UR16, UR6, 0x340, URZ ;  /* 0x0000034006107890 */ /* 0x000fe2000fffe03f */
[----:B------:R-:W-:Y:S02]  /*2580*/  WARPGROUP.DEPBAR.LE gsb0, 0x0 ;  /* 0x00008000000079c5 */ /* 0x000fe40000010000 */
[----:B------:R-:W-:-:S06]  /*2590*/  WARPGROUP.ARRIVE ;  /* 0x00000000000079c5 */ /* 0x000fcc0000000000 */
[----:B------:R-:W-:Y:S01]  /*25a0*/  IGMMA.64x16x32.S8.S8 R128, gdesc[UR12], R128, gsb0 ;  /* 0x006000000c8079f1 */ /* 0x000fe20008041080 */
[----:B------:R-:W-:Y:S01]  /*25b0*/  UMOV UR12, UR8 ;  /* 0x00000008000c7c82 */ /* 0x000fe20008000000 */
[----:B------:R-:W-:Y:S01]  /*25c0*/  UMOV UR13, UR9 ;  /* 0x00000009000d7c82 */ /* 0x000fe20008000000 */
[----:B------:R-:W-:Y:S01]  /*25d0*/  UMOV UR14, UR5 ;  /* 0x00000005000e7c82 */ /* 0x000fe20008000000 */
[----:B------:R-:W-:Y:S01]  /*25e0*/  UMOV UR15, 0x80000020 ;  /* 0x80000020000f7882 */ /* 0x000fe20000000000 */
        /* <DEDUP_REMOVED lines=56> */
[----:B------:R-:W-:Y:S01]  /*2970*/  UMOV UR11, 0x80000020 ;  /* 0x80000020000b7882 */ /* 0x000fe20000000000 */
        /* <DEDUP_REMOVED lines=19> */
[----:B------:R-:W-:Y:S02]  /*2ab0*/  UIADD3 UR12, UR6, 0x2, URZ ;  /* 0x00000002060c7890 */ /* 0x000fe4000fffe03f */
[----:B------:R-:W-:Y:S01]  /*2ac0*/  UIADD3 UR13, UR6, 0x42, URZ ;  /* 0x00000042060d7890 */ /* 0x000fe2000fffe03f */
[----:B------:R-:W-:Y:S02]  /*2ad0*/  WARPGROUP.DEPBAR.LE gsb0, 0x0 ;  /* 0x00008000000079c5 */ /* 0x000fe40000010000 */
[----:B------:R-:W-:-:S06]  /*2ae0*/  WARPGROUP.ARRIVE ;  /* 0x00000000000079c5 */ /* 0x000fcc0000000000 */
[----:B------:R-:W-:Y:S01]  /*2af0*/  IGMMA.64x16x32.S8.S8 R40, gdesc[UR8], R40, gsb0 ;  /* 0x00600000082879f1 */ /* 0x000fe20008041028 */
[----:B------:R-:W-:Y:S01]  /*2b00*/  UMOV UR10, UR16 ;  /* 0x00000010000a7c82 */ /* 0x000fe20008000000 */
[----:B------:R-:W-:Y:S01]  /*2b10*/  UMOV UR11, 0x80000020 ;  /* 0x80000020000b7882 */ /* 0x000fe20000000000 */
[----:B------:R-:W-:Y:S02]  /*2b20*/  WARPGROUP.DEPBAR.LE gsb0, 0x0 ;  /* 0x00008000000079c5 */ /* 0x000fe40000010000 */
[----:B------:R-:W-:-:S06]  /*2b30*/  WARPGROUP.ARRIVE ;  /* 0x00000000000079c5 */ /* 0x000fcc0000000000 */
[----:B------:R-:W-:Y:S01]  /*2b40*/  IGMMA.64x16x32.S8.S8 R32, gdesc[UR8], R32, gsb0 ;  /* 0x00600000082079f1 */ /* 0x000fe20008041020 */
[----:B------:R-:W-:Y:S01]  /*2b50*/  UMOV UR10, UR5 ;  /* 0x00000005000a7c82 */ /* 0x000fe20008000000 */
[----:B------:R-:W-:Y:S01]  /*2b60*/  UMOV UR11, 0x80000020 ;  /* 0x80000020000b7882 */ /* 0x000fe20000000000 */
[----:B------:R-:W-:Y:S01]  /*2b70*/  UIADD3 UR5, UR6, 0x82, URZ ;  /* 0x0000008206057890 */ /* 0x000fe2000fffe03f */
[----:B------:R-:W-:Y:S02]  /*2b80*/  WARPGROUP.DEPBAR.LE gsb0, 0x0 ;  /* 0x00008000000079c5 */ /* 0x000fe40000010000 */
[----:B------:R-:W-:-:S06]  /*2b90*/  WARPGROUP.ARRIVE ;  /* 0x00000000000079c5 */ /* 0x000fcc0000000000 */
[----:B------:R-:W-:Y:S01]  /*2ba0*/  IGMMA.64x16x32.S8.S8 R24, gdesc[UR8], R24, gsb0 ;  /* 0x00600000081879f1 */ /* 0x000fe20008041018 */
[----:B------:R-:W-:Y:S01]  /*2bb0*/  UMOV UR8, UR7 ;  /* 0x0000000700087c82 */ /* 0x000fe20008000000 */
[----:B------:R-:W-:Y:S01]  /*2bc0*/  UMOV UR9, 0x80000020 ;  /* 0x8000002000097882 */ /* 0x000fe20000000000 */
[----:B------:R-:W-:Y:S01]  /*2bd0*/  UMOV UR10, UR12 ;  /* 0x0000000c000a7c82 */ /* 0x000fe20008000000 */
[----:B------:R-:W-:Y:S01]  /*2be0*/  UMOV UR11, 0x80000020 ;  /* 0x80000020000b7882 */ /* 0x000fe20000000000 */
        /* <DEDUP_REMOVED lines=87> */
[----:B------:R-:W-:Y:S01]  /*3160*/  BPT.TRAP 0x1 ;  /* 0x000000040000795c */ /* 0x000fe20000300000 */
.L_x_24:
[----:B01----:R-:W-:Y:S01]  /*3170*/  IMAD R4, R3, 0x8, R6 ;  /* 0x0000000803047824 */ /* 0x003fe200078e0206 */
[----:B------:R-:W-:-:S03]  /*3180*/  ISETP.GT.U32.AND P1, PT, R18, 0x1, PT ;  /* 0x000000011200780c */ /* 0x000fc60003f24070 */
[----:B------:R-:W-:-:S05]  /*3190*/  VIADD R4, R4, 0x48 ;  /* 0x0000004804047836 */ /* 0x000fca0000000000 */
[----:B------:R-:W-:-:S04]  /*31a0*/  PRMT R4, RZ, 0x654, R4 ;  /* 0x00000654ff047816 */ /* 0x000fc80000000004 */
[----:B------:R0:W-:Y:S01]  /*31b0*/  SYNCS.ARRIVE.TRANS64.RED.A1T0 RZ, [R4+URZ], RZ ;  /* 0x000000ff04ff79a7 */ /* 0x0001e2000810043f */
[----:B------:R-:W-:Y:S05]  /*31c0*/  @P1 BRA `(.L_x_25) ;  /* 0x0000000000041947 */ /* 0x000fea0003800000 */
[----:B------:R-:W-:Y:S01]  /*31d0*/  BPT.TRAP 0x1 ;  /* 0x000000040000795c */ /* 0x000fe20000300000 */
.L_x_25:
[----:B------:R-:W-:Y:S01]  /*31e0*/  UIADD3 UR4, UR4, 0x1, URZ ;  /* 0x0000000104047890 */ /* 0x000fe2000fffe03f */
[C---:B------:R-:W-:Y:S01]  /*31f0*/  ISETP.GT.AND P2, PT, R0.reuse, 0x1, PT ;  /* 0x000000010000780c */ /* 0x040fe20003f44270 */
[----:B------:R-:W-:Y:S02]  /*3200*/  VIADD R3, R3, 0x1 ;  /* 0x0000000103037836 */ /* 0x000fe40000000000 */
[----:B------:R-:W-:Y:S01]  /*3210*/  UISETP.NE.AND UP0, UPT, UR4, 0x9, UPT ;  /* 0x000000090400788c */ /* 0x000fe2000bf05270 */
[----:B------:R-:W-:Y:S02]  /*3220*/  VIADD R0, R0, 0xffffffff ;  /* 0xffffffff00007836 */ /* 0x000fe40000000000 */
[C---:B------:R-:W-:Y:S01]  /*3230*/  ISETP.NE.AND P1, PT, R3.reuse, 0x9, PT ;  /* 0x000000090300780c */ /* 0x040fe20003f25270 */
[----:B------:R-:W-:Y:S02]  /*3240*/  USEL UR5, URZ, 0x1, UP0 ;  /* 0x000000013f057887 */ /* 0x000fe40008000000 */
[----:B------:R-:W-:Y:S01]  /*3250*/  USEL UR4, UR4, URZ, UP0 ;  /* 0x0000003f04047287 */ /* 0x000fe20008000000 */
[----:B------:R-:W-:-:S03]  /*3260*/  SEL R3, R3, RZ, P1 ;  /* 0x000000ff03037207 */ /* 0x000fc60000800000 */
[----:B------:R-:W-:Y:S01]  /*3270*/  LOP3.LUT R7, R7, UR5, RZ, 0x3c, !PT ;  /* 0x0000000507077c12 */ /* 0x000fe2000f8e3cff */
[----:B------:R-:W-:Y:S07]  /*3280*/  @P2 BRA `(.L_x_26) ;  /* 0xfffffff000402947 */ /* 0x000fee000383ffff */
.L_x_19:
[----:B01----:R-:W0:Y:S02]  /*3290*/  LDC R0, c[0x0][0x28c] ;  /* 0x0000a300ff007b82 */ /* 0x003e240000000800 */
[----:B0-----:R-:W-:-:S13]  /*32a0*/  ISETP.GE.AND P1, PT, R0, 0x1, PT ;  /* 0x000000010000780c */ /* 0x001fda0003f26270 */
[----:B------:R-:W-:Y:S05]  /*32b0*/  @!P1 BRA `(.L_x_27) ;  /* 0x0000000000389947 */ /* 0x000fea0003800000 */
[----:B------:R-:W-:Y:S05]  /*32c0*/  @!P0 BRA `(.L_x_28) ;  /* 0x0000000000048947 */ /* 0x000fea0003800000 */
[----:B------:R-:W-:Y:S01]  /*32d0*/  BPT.TRAP 0x1 ;  /* 0x000000040000795c */ /* 0x000fe20000300000 */
.L_x_28:
[----:B------:R-:W-:Y:S01]  /*32e0*/  UIADD3 UR6, UR61, UR39, URZ ;  /* 0x000000273d067290 */ /* 0x000fe2000fffe03f */
[----:B------:R-:W-:-:S03]  /*32f0*/  ISETP.GT.U32.AND P0, PT, R18, 0x1, PT ;  /* 0x000000011200780c */ /* 0x000fc60003f04070 */
[----:B------:R-:W-:-:S04]  /*3300*/  UIMAD.WIDE.U32 UR4, UR6, 0x38e38e39, URZ ;  /* 0x38e38e39060478a5 */ /* 0x000fc8000f8e003f */
[----:B------:R-:W-:-:S04]  /*3310*/  USHF.R.U32.HI UR4, URZ, 0x1, UR5 ;  /* 0x000000013f047899 */ /* 0x000fc80008011605 */
[----:B------:R-:W-:-:S06]  /*3320*/  UIMAD UR6, UR4, -0x9, UR6 ;  /* 0xfffffff7040678a4 */ /* 0x000fcc000f8e0206 */
[----:B------:R-:W-:-:S04]  /*3330*/  IMAD.U32 R3, RZ, RZ, UR6 ;  /* 0x00000006ff037e24 */ /* 0x000fc8000f8e00ff */
[----:B------:R-:W-:-:S04]  /*3340*/  IMAD R0, R3, 0x8, R6 ;  /* 0x0000000803007824 */ /* 0x000fc800078e0206 */
[----:B------:R-:W-:-:S05]  /*3350*/  VIADD R0, R0, 0x48 ;  /* 0x0000004800007836 */ /* 0x000fca0000000000 */
[----:B------:R-:W-:-:S04]  /*3360*/  PRMT R0, RZ, 0x654, R0 ;  /* 0x00000654ff007816 */ /* 0x000fc80000000000 */
[----:B------:R0:W-:Y:S01]  /*3370*/  SYNCS.ARRIVE.TRANS64.RED.A1T0 RZ, [R0+URZ], RZ ;  /* 0x000000ff00ff79a7 */ /* 0x0001e2000810043f */
[----:B------:R-:W-:Y:S05]  /*3380*/  @P0 BRA `(.L_x_27) ;  /* 0x0000000000040947 */ /* 0x000fea0003800000 */
[----:B------:R-:W-:Y:S01]  /*3390*/  BPT.TRAP 0x1 ;  /* 0x000000040000795c */ /* 0x000fe20000300000 */
.L_x_27:
[----:B------:R-:W-:Y:S01]  /*33a0*/  IMAD R144, R144, 0xf0, RZ ;  /* 0x000000f090907824 */ /* 0x000fe200078e02ff */
[----:B------:R-:W-:Y:S01]  /*33b0*/  UIADD3 UR39, UR60, UR39, URZ ;  /* 0x000000273c277290 */ /* 0x000fe2000fffe03f */
[----:B------:R-:W-:Y:S01]  /*33c0*/  IMAD.SHL.U32 R10, R23, 0x80, RZ ;  /* 0x00000080170a7824 */ /* 0x000fe200078e00ff */
[----:B------:R-:W-:Y:S01]  /*33d0*/  ULDC UR7, c[0x0][0x288] ;  /* 0x0000a20000077ab9 */ /* 0x000fe20000000800 */
[----:B------:R-:W-:Y:S01]  /*33e0*/  ULDC UR10, c[0x0][0x284] ;  /* 0x0000a100000a7ab9 */ /* 0x000fe20000000800 */
[----:B------:R-:W-:Y:S01]  /*33f0*/  UISETP.GT.U32.AND UP0, UPT, UR39, 0x8, UPT ;  /* 0x000000082700788c */ /* 0x000fe2000bf04070 */
[----:B------:R-:W-:Y:S01]  /*3400*/  ISETP.GE.AND P0, PT, R144, UR7, PT ;  /* 0x0000000790007c0c */ /* 0x000fe2000bf06270 */
[----:B------:R-:W-:Y:S01]  /*3410*/  UISETP.GE.U32.AND UP1, UPT, UR60, 0x9, UPT ;  /* 0x000000093c00788c */ /* 0x000fe2000bf26070 */
[----:B------:R-:W-:Y:S01]  /*3420*/  SHF.R.S32.HI R11, RZ, 0x1f, R22 ;  /* 0x0000001fff0b7819 */ /* 0x000fe20000011416 */
[----:B------:R-:W-:Y:S01]  /*3430*/  UISETP.LT.U32.AND UP0, UPT, UR60, 0x9, UP0 ;  /* 0x000000093c00788c */ /* 0x000fe20008701070 */
[----:B------:R-:W-:Y:S01]  /*3440*/  ISETP.GE.OR P0, PT, R10, UR10, P0 ;  /* 0x0000000a0a007c0c */ /* 0x000fe20008706670 */
[----:B------:R-:W-:Y:S01]  /*3450*/  UIMAD.WIDE.U32 UR4, UR39, 0x38e38e39, URZ ;  /* 0x38e38e39270478a5 */ /* 0x000fe2000f8e003f */
[----:B------:R-:W-:Y:S01]  /*3460*/  LOP3.LUT R8, R144, 0x6, R150, 0xf8, !PT ;  /* 0x0000000690087812 */ /* 0x000fe200078ef896 */
[----:B------:R-:W-:Y:S01]  /*3470*/  USEL UR6, URZ, 0x1, !UP0 ;  /* 0x000000013f067887 */ /* 0x000fe2000c000000 */
[----:B0-----:R-:W-:Y:S01]  /*3480*/  IMAD.MOV.U32 R0, RZ, RZ, -0x1 ;  /* 0xffffffffff007424 */ /* 0x001fe200078e00ff */
[----:B------:R-:W-:Y:S01]  /*3490*/  ULDC.64 UR8, c[0x0][0x5d0] ;  /* 0x0001740000087ab9 */ /* 0x000fe20000000a00 */
[----:B------:R-:W-:Y:S01]  /*34a0*/  SHF.R.S32.HI R9, RZ, 0x1f, R8 ;  /* 0x0000001fff097819 */ /* 0x000fe20000011408 */
[----:B------:R-:W-:Y:S01]  /*34b0*/  IMAD R3, R11, UR8, RZ ;  /* 0x000000080b037c24 */ /* 0x000fe2000f8e02ff */
[----:B------:R-:W-:-:S02]  /*34c0*/  USHF.R.U32.HI UR4, URZ, 0x1, UR5 ;  /* 0x000000013f047899 */ /* 0x000fc40008011605 */
[----:B------:R-:W-:Y:S01]  /*34d0*/  ULOP3.LUT UR57, UR57, UR6, URZ, 0x3c, !UPT ;  /* 0x0000000639397292 */ /* 0x000fe2000f8e3c3f */
[C---:B------:R-:W-:Y:S01]  /*34e0*/  IMAD R3, R22.reuse, UR9, R3 ;  /* 0x0000000916037c24 */ /* 0x040fe2000f8e0203 */
[----:B------:R-:W-:Y:S01]  /*34f0*/  UIMAD UR39, UR4, -0x9, UR39 ;  /* 0xfffffff7042778a4 */ /* 0x000fe2000f8e0227 */
[----:B------:R-:W-:Y:S01]  /*3500*/  IMAD.WIDE.U32 R4, R22, UR8, R8 ;  /* 0x0000000816047c25 */ /* 0x000fe2000f8e0008 */
[----:B------:R-:W-:-:S03]  /*3510*/  @UP1 ULOP3.LUT UR57, UR57, 0x1, UR4, 0x78, !UPT ;  /* 0x0000000139391892 */ /* 0x000fc6000f8e7804 */
[----:B------:R-:W-:Y:S01]  /*3520*/  IMAD.IADD R5, R5, 0x1, R3 ;  /* 0x0000000105057824 */ /* 0x000fe200078e0203 */
[----:B------:R-:W-:Y:S08]  /*3530*/  @P0 BRA `(.L_x_29) ;  /* 0x0000006000fc0947 */ /* 0x000ff00003800000 */
[----:B------:R-:W0:Y:S01]  /*3540*/  LDC.64 R12, c[0x0][0x5c8] ;  /* 0x00017200ff0c7b82 */ /* 0x000e220000000a00 */
[----:B------:R-:W-:Y:S01]  /*3550*/  IMAD.WIDE R14, R23, 0x80, R146 ;  /* 0x00000080170e7825 */ /* 0x000fe200078e0292 */
[----:B------:R-:W-:Y:S01]  /*3560*/  ULDC.64 UR4, c[0x0][0x5c0] ;  /* 0x0001700000047ab9 */ /* 0x000fe20000000a00 */
[----:B------:R-:W-:Y:S02]  /*3570*/  BSSY B0, `(.L_x_29) ;  /* 0x000063b000007945 */ /* 0x000fe40003800000 */
[-C--:B0-----:R-:W-:Y:S02]  /*3580*/  IMAD R3, R15, R12.reuse, RZ ;  /* 0x0000000c0f037224 */ /* 0x081fe400078e02ff */
[----:B------:R-:W-:-:S04]  /*3590*/  IMAD.WIDE.U32 R4, R14, R12, R4 ;  /* 0x0000000c0e047225 */ /* 0x000fc800078e0004 */
[----:B------:R-:W-:Y:S01]  /*35a0*/  IMAD R3, R14, R13, R3 ;  /* 0x0000000d0e037224 */ /* 0x000fe200078e0203 */
[----:B------:R-:W-:-:S03]  /*35b0*/  IADD3 R4, P0, R4, UR4, RZ ;  /* 0x0000000404047c10 */ /* 0x000fc6000ff1e0ff */
[----:B------:R-:W-:Y:S01]  /*35c0*/  IMAD.IADD R3, R5, 0x1, R3 ;  /* 0x0000000105037824 */ /* 0x000fe200078e0203 */
[----:B------:R-:W-:-:S04]  /*35d0*/  LEA R6, P1, R12, R4, 0x3 ;  /* 0x000000040c067211 */ /* 0x000fc800078218ff */
[----:B------:R-:W-:Y:S01]  /*35e0*/  IADD3.X R5, R3, UR5, RZ, P0, !PT ;  /* 0x0000000503057c10 */ /* 0x000fe200087fe4ff */
[----:B------:R-:W-:Y:S01]  /*35f0*/  IMAD.IADD R3, R153, 0x1, -R10 ;  /* 0x0000000199037824 */ /* 0x000fe200078e0a0a */
[----:B-----5:R-:W-:Y:S02]  /*3600*/  ISETP.NE.AND P0, PT, R148, RZ, PT ;  /* 0x000000ff9400720c */ /* 0x020fe40003f05270 */
[----:B------:R-:W-:Y:S01]  /*3610*/  LEA.HI.X R7, R12, R5, R13, 0x3, P1 ;  /* 0x000000050c077211 */ /* 0x000fe200008f1c0d */
[----:B------:R-:W-:-:S10]  /*3620*/  IMAD.IADD R12, R149, 0x1, -R144 ;  /* 0x00000001950c7824 */ /* 0x000fd400078e0a90 */
[----:B------:R-:W-:Y:S05]  /*3630*/  @!P0 BRA `(.L_x_30) ;  /* 0x0000004800288947 */ /* 0x000fea0003800000 */
[----:B------:R-:W0:Y:S01]  /*3640*/  LDC.64 R158, c[0x0][0x5b0] ;  /* 0x00016c00ff9e7b82 */ /* 0x000e220000000a00 */
[----:B------:R-:W-:Y:S01]  /*3650*/  ULDC.64 UR4, c[0x0][0x5b8] ;  /* 0x00016e0000047ab9 */ /* 0x000fe20000000a00 */
[----:B------:R-:W-:Y:S01]  /*3660*/  ISETP.GE.AND P0, PT, R3, 0x1, PT ;  /* 0x000000010300780c */ /* 0x000fe20003f06270 */
[----:B------:R-:W-:Y:S01]  /*3670*/  IMAD R11, R11, UR4, RZ ;  /* 0x000000040b0b7c24 */ /* 0x000fe2000f8e02ff */
[----:B------:R-:W-:Y:S01]  /*3680*/  BSSY B1, `(.L_x_31) ;  /* 0x000000e000017945 */ /* 0x000fe20003800000 */
[----:B------:R-:W-:Y:S01]  /*3690*/  IMAD.WIDE.U32 R156, R22, UR4, R8 ;  /* 0x00000004169c7c25 */ /* 0x000fe2000f8e0008 */
[----:B------:R-:W-:Y:S02]  /*36a0*/  ISETP.LT.OR P4, PT, R12, 0x1, !P0 ;  /* 0x000000010c00780c */ /* 0x000fe40004781670 */
[----:B------:R-:W1:Y:S01]  /*36b0*/  LDC.64 R160, c[0x0][0x5a8] ;  /* 0x00016a00ffa07b82 */ /* 0x000e620000000a00 */
[----:B------:R-:W-:Y:S02]  /*36c0*/  IMAD R11, R22, UR5, R11 ;  /* 0x00000005160b7c24 */ /* 0x000fe4000f8e020b */
[----:B------:R-:W-:-:S02]  /*36d0*/  IMAD.MOV.U32 R20, RZ, RZ, R156 ;  /* 0x000000ffff147224 */ /* 0x000fc400078e009c */
[----:B------:R-:W-:Y:S02]  /*36e0*/  IMAD.IADD R21, R157, 0x1, R11 ;  /* 0x000000019d157824 */ /* 0x000fe400078e020b */
[-C--:B0-----:R-:W-:Y:S02]  /*36f0*/  IMAD R10, R15, R158.reuse, RZ ;  /* 0x0000009e0f0a7224 */ /* 0x081fe400078e02ff */
[----:B------:R-:W-:-:S04]  /*3700*/  IMAD.WIDE.U32 R8, R14, R158, R20 ;  /* 0x0000009e0e087225 */ /* 0x000fc800078e0014 */
[----:B------:R-:W-:Y:S01]  /*3710*/  IMAD R23, R14, R159, R10 ;  /* 0x0000009f0e177224 */ /* 0x000fe200078e020a */
[----:B-1----:R-:W-:-:S04]  /*3720*/  IADD3 R8, P1, R8, R160, RZ ;  /* 0x000000a008087210 */ /* 0x002fc80007f3e0ff */
[----:B------:R-:W-:Y:S01]  /*3730*/  IADD3.X R9, R161, R9, R23, P1, !PT ;  /* 0x00000009a1097210 */ /* 0x000fe20000ffe417 */
[----:B------:R-:W-:Y:S08]  /*3740*/  @P4 BRA `(.L_x_32) ;  /* 0x0000000000044947 */ /* 0x000ff00003800000 */
[----:B------:R0:W5:Y:S02]  /*3750*/  LDG.E.U8 R154, desc[UR36][R8.64] ;  /* 0x00000024089a7981 */ /* 0x000164000c1e1100 */
.L_x_32:
[----:B------:R-:W-:Y:S05]  /*3760*/  BSYNC B1 ;  /* 0x0000000000017941 */ /* 0x000fea0003800000 */
.L_x_31:
[----:B-----5:R-:W-:Y:S01]  /*3770*/  LOP3.LUT R13, R154, 0xffff, RZ, 0xc0, !PT ;  /* 0x0000ffff9a0d7812 */ /* 0x020fe200078ec0ff */
[C---:B------:R-:W-:Y:S01]  /*3780*/  IMAD.SHL.U32 R10, R158.reuse, 0x8, RZ ;  /* 0x000000089e0a7824 */ /* 0x040fe200078e00ff */
[----:B------:R-:W-:Y:S01]  /*3790*/  SHF.L.U64.HI R11, R158, 0x3, R159 ;  /* 0x000000039e0b7819 */ /* 0x000fe2000001029f */
[----:B------:R-:W-:Y:S01]  /*37a0*/  BSSY B1, `(.L_x_33) ;  /* 0x000000d000017945 */ /* 0x000fe20003800000 */
[----:B------:R-:W-:Y:S02]  /*37b0*/  PRMT R13, R13, 0x8880, RZ ;  /* 0x000088800d0d7816 */ /* 0x000fe400000000ff */
[----:B------:R-:W-:Y:S01]  /*37c0*/  ISETP.LT.OR P1, PT, R12, 0x2, !P0 ;  /* 0x000000020c00780c */ /* 0x000fe20004721670 */
[----:B------:R-:W-:-:S04]  /*37d0*/  IMAD.WIDE.U32 R10, R14, R158, R10 ;  /* 0x0000009e0e0a7225 */ /* 0x000fc800078e000a */
[----:B------:R-:W-:Y:S01]  /*37e0*/  IMAD R14, R13, R148, RZ ;  /* 0x000000940d0e7224 */ /* 0x000fe200078e02ff */
[----:B------:R-:W-:Y:S01]  /*37f0*/  IADD3 R10, P2, P3, R156, R160, R10 ;  /* 0x000000a09c0a7210 */ /* 0x000fe20007b5e00a */
[----:B------:R-:W-:Y:S02]  /*3800*/  IMAD.IADD R15, R23, 0x1, R11 ;  /* 0x00000001170f7824 */ /* 0x000fe400078e020b */
[----:B------:R-:W-:-:S05]  /*3810*/  @!P4 IMAD R13, R136, R145, R14 ;  /* 0x00000091880dc224 */ /* 0x000fca00078e020e */
[----:B------:R1:W-:Y:S01]  /*3820*/  @!P4 STG.E.U8 desc[UR36][R4.64], R13 ;  /* 0x0000000d0400c986 */ /* 0x0003e2000c101124 */
[----:B------:R-:W-:Y:S05]  /*3830*/  @P1 BRA `(.L_x_34) ;  /* 0x00000000000c1947 */ /* 0x000fea0003800000 */
[----:B------:R-:W1:Y:S02]  /*3840*/  LDG.E.U8 R154, desc[UR36][R8.64+0x1] ;  /* 0x00000124089a7981 */ /* 0x000e64000c1e1100 */
[----:B-1----:R-:W-:-:S05]  /*3850*/  PRMT R13, R154, 0x8880, RZ ;  /* 0x000088809a0d7816 */ /* 0x002fca00000000ff */
[----:B------:R-:W-:-:S07]  /*3860*/  IMAD R14, R13, R148, RZ ;  /* 0x000000940d0e7224 */ /* 0x000fce00078e02ff */
.L_x_34:
[----:B------:R-:W-:Y:S05]  /*3870*/  BSYNC B1 ;  /* 0x0000000000017941 */ /* 0x000fea0003800000 */
.L_x_33:
[----:B------:R-:W-:Y:S01]  /*3880*/  @!P1 IMAD R137, R137, R145, R14 ;  /* 0x0000009189899224 */ /* 0x000fe200078e020e */
[----:B------:R-:W-:Y:S01]  /*3890*/  ISETP.GE.AND P0, PT, R3, 0x9, PT ;  /* 0x000000090300780c */ /* 0x000fe20003f06270 */
[----:B------:R-:W-:Y:S01]  /*38a0*/  BSSY B1, `(.L_x_35) ;  /* 0x000000d000017945 */ /* 0x000fe20003800000 */
[----:B------:R-:W-:Y:S02]  /*38b0*/  IADD3.X R11, R21, R161, R15, P2, P3 ;  /* 0x000000a1150b7210 */ /* 0x000fe400017e640f */
[----:B------:R2:W-:Y:S01]  /*38c0*/  @!P1 STG.E.U8 desc[UR36][R4.64+0x1], R137 ;  /* 0x0000018904009986 */ /* 0x0005e2000c101124 */
[C---:B------:R-:W-:Y:S02]  /*38d0*/  ISETP.LT.OR P1, PT, R12.reuse, 0x1, !P0 ;  /* 0x000000010c00780c */ /* 0x040fe40004721670 */
[C---:B------:R-:W-:Y:S02]  /*38e0*/  ISETP.GE.AND P3, PT, R12.reuse, 0x9, PT ;  /* 0x000000090c00780c */ /* 0x040fe40003f66270 */
[----:B------:R-:W-:-:S02]  /*38f0*/  ISETP.GE.AND P2, PT, R12, 0xa, PT ;  /* 0x0000000a0c00780c */ /* 0x000fc40003f46270 */
[----:B------:R-:W-:Y:S02]  /*3900*/  ISETP.LT.OR P0, PT, R12, 0x2, !P0 ;  /* 0x000000020c00780c */ /* 0x000fe40004701670 */
[C---:B------:R-:W-:Y:S02]  /*3910*/  ISETP.LT.OR P5, PT, R3.reuse, 0x1, !P3 ;  /* 0x000000010300780c */ /* 0x040fe40005fa1670 */
[----:B------:R-:W-:-:S03]  /*3920*/  ISETP.LT.OR P4, PT, R3, 0x1, !P2 ;  /* 0x000000010300780c */ /* 0x000fc60005781670 */
[----:B--2---:R-:W-:Y:S10]  /*3930*/  @P1 BRA `(.L_x_36) ;  /* 0x00000000000c1947 */ /* 0x004ff40003800000 */
[----:B------:R-:W1:Y:S02]  /*3940*/  LDG.E.U8 R154, desc[UR36][R10.64] ;  /* 0x000000240a9a7981 */ /* 0x000e64000c1e1100 */
[----:B-1----:R-:W-:-:S05]  /*3950*/  PRMT R13, R154, 0x8880, RZ ;  /* 0x000088809a0d7816 */ /* 0x002fca00000000ff */
[----:B------:R-:W-:-:S07]  /*3960*/  IMAD R14, R13, R148, RZ ;  /* 0x000000940d0e7224 */ /* 0x000fce00078e02ff */
.L_x_36:
[----:B------:R-:W-:Y:S05]  /*3970*/  BSYNC B1 ;  /* 0x0000000000017941 */ /* 0x000fea0003800000 */
.L_x_35:
[----:B-1----:R-:W-:Y:S01]  /*3980*/  @!P1 IMAD R13, R138, R145, R14 ;  /* 0x000000918a0d9224 */ /* 0x002fe200078e020e */
[----:B------:R-:W-:Y:S04]  /*3990*/  BSSY B1, `(.L_x_37) ;  /* 0x0000006000017945 */ /* 0x000fe80003800000 */
[----:B------:R1:W-:Y:S01]  /*39a0*/  @!P1 STG.E.U8 desc[UR36][R6.64], R13 ;  /* 0x0000000d06009986 */ /* 0x0003e2000c101124 */
[----:B------:R-:W-:Y:S05]  /*39b0*/  @P0 BRA `(.L_x_38) ;  /* 0x00000000000c0947 */ /* 0x000fea0003800000 */
[----:B------:R-:W1:Y:S02]  /*39c0*/  LDG.E.U8 R154, desc[UR36][R10.64+0x1] ;  /* 0x000001240a9a7981 */ /* 0x000e64000c1e1100 */
[----:B-1----:R-:W-:-:S05]  /*39d0*/  PRMT R13, R154, 0x8880, RZ ;  /* 0x000088809a0d7816 */ /* 0x002fca00000000ff */
[----:B------:R-:W-:-:S07]  /*39e0*/  IMAD R14, R13, R148, RZ ;  /* 0x000000940d0e7224 */ /* 0x000fce00078e02ff */
.L_x_38:
[----:B------:R-:W-:Y:S05]  /*39f0*/  BSYNC B1 ;  /* 0x0000000000017941 */ /* 0x000fea0003800000 */
.L_x_37:
[----:B------:R-:W-:Y:S01]  /*3a00*/  @!P0 IMAD R139, R139, R145, R14 ;  /* 0x000000918b8b8224 */ /* 0x000fe200078e020e */
[----:B------:R-:W-:Y:S04]  /*3a10*/  BSSY B1, `(.L_x_39) ;  /* 0x0000006000017945 */ /* 0x000fe80003800000 */
[----:B------:R2:W-:Y:S01]  /*3a20*/  @!P0 STG.E.U8 desc[UR36][R6.64+0x1], R139 ;  /* 0x0000018b06008986 */ /* 0x0005e2000c101124 */
[----:B------:R-:W-:Y:S05]  /*3a30*/  @P5 BRA `(.L_x_40) ;  /* 0x00000000000c5947 */ /* 0x000fea0003800000 */
[----:B------:R-:W1:Y:S02]  /*3a40*/  LDG.E.U8 R154, desc[UR36][R8.64+0x8] ;  /* 0x00000824089a7981 */ /* 0x000e64000c1e1100 */
[----:B-1----:R-:W-:-:S05]  /*3a50*/  PRMT R13, R154, 0x8880, RZ ;  /* 0x000088809a0d7816 */ /* 0x002fca00000000ff */
[----:B------:R-:W-:-:S07]  /*3a60*/  IMAD R14, R13, R148, RZ ;  /* 0x000000940d0e7224 */ /* 0x000fce00078e02ff */
.L_x_40:
[----:B------:R-:W-:Y:S05]  /*3a70*/  BSYNC B1 ;  /* 0x0000000000017941 */ /* 0x000fea0003800000 */
.L_x_39:
[----:B-1----:R-:W-:Y:S01]  /*3a80*/  @!P5 IMAD R13, R140, R145, R14 ;  /* 0x000000918c0dd224 */ /* 0x002fe200078e020e */
[----:B------:R-:W-:Y:S04]  /*3a90*/  BSSY B1, `(.L_x_41) ;  /* 0x0000006000017945 */ /* 0x000fe80003800000 */
[----:B------:R1:W-:Y:S01]  /*3aa0*/  @!P5 STG.E.U8 desc[UR36][R4.64+0x8], R13 ;  /* 0x0000080d0400d986 */ /* 0x0003e2000c101124 */
[----:B------:R-:W-:Y:S05]  /*3ab0*/  @P4 BRA `(.L_x_42) ;  /* 0x00000000000c4947 */ /* 0x000fea0003800000 */
[----:B------:R-:W1:Y:S02]  /*3ac0*/  LDG.E.U8 R154, desc[UR36][R8.64+0x9] ;  /* 0x00000924089a7981 */ /* 0x000e64000c1e1100 */
[----:B-1----:R-:W-:-:S05]  /*3ad0*/  PRMT R13, R154, 0x8880, RZ ;  /* 0x000088809a0d7816 */ /* 0x002fca00000000ff */
[----:B------:R-:W-:-:S07]  /*3ae0*/  IMAD R14, R13, R148, RZ ;  /* 0x000000940d0e7224 */ /* 0x000fce00078e02ff */
.L_x_42:
[----:B------:R-:W-:Y:S05]  /*3af0*/  BSYNC B1 ;  /* 0x0000000000017941 */ /* 0x000fea0003800000 */
.L_x_41:
[----:B------:R-:W-:Y:S01]  /*3b00*/  ISETP.LT.OR P3, PT, R3, 0x9, !P3 ;  /* 0x000000090300780c */ /* 0x000fe20005f61670 */
[----:B------:R-:W-:Y:S01]  /*3b10*/  @!P4 IMAD R141, R141, R145, R14 ;  /* 0x000000918d8dc224 */ /* 0x000fe200078e020e */
[C---:B------:R-:W-:Y:S01]  /*3b20*/  ISETP.GE.AND P1, PT, R12.reuse, 0x11, PT ;  /* 0x000000110c00780c */ /* 0x040fe20003f26270 */
[----:B------:R-:W-:Y:S01]  /*3b30*/  BSSY B1, `(.L_x_43) ;  /* 0x000000a000017945 */ /* 0x000fe20003800000 */
[----:B------:R-:W-:Y:S02]  /*3b40*/  ISETP.GE.AND P0, PT, R12, 0x12, PT ;  /* 0x000000120c00780c */ /* 0x000fe40003f06270 */
[----:B------:R3:W-:Y:S01]  /*3b50*/  @!P4 STG.E.U8 desc[UR36][R4.64+0x9], R141 ;  /* 0x0000098d0400c986 */ /* 0x0007e2000c101124 */
[C---:B------:R-:W-:Y:S02]  /*3b60*/  ISETP.LT.OR P2, PT, R3.reuse, 0x9, !P2 ;  /* 0x000000090300780c */ /* 0x040fe40005741670 */
[C---:B------:R-:W-:Y:S02]  /*3b70*/  ISETP.LT.OR P5, PT, R3.reuse, 0x1, !P1 ;  /* 0x000000010300780c */ /* 0x040fe40004fa1670 */
[----:B------:R-:W-:-:S02]  /*3b80*/  ISETP.LT.OR P4, PT, R3, 0x1, !P0 ;  /* 0x000000010300780c */ /* 0x000fc40004781670 */
[----:B------:R-:W-:Y:S11]  /*3b90*/  @P3 BRA `(.L_x_44) ;  /* 0x00000000000c3947 */ /* 0x000ff60003800000 */
[----:B------:R-:W1:Y:S02]  /*3ba0*/  LDG.E.U8 R154, desc[UR36][R10.64+0x8] ;  /* 0x000008240a9a7981 */ /* 0x000e64000c1e1100 */
[----:B-1----:R-:W-:-:S05]  /*3bb0*/  PRMT R13, R154, 0x8880, RZ ;  /* 0x000088809a0d7816 */ /* 0x002fca00000000ff */
[----:B------:R-:W-:-:S07]  /*3bc0*/  IMAD R14, R13, R148, RZ ;  /* 0x000000940d0e7224 */ /* 0x000fce00078e02ff */
.L_x_44:
[----:B------:R-:W-:Y:S05]  /*3bd0*/  BSYNC B1 ;  /* 0x0000000000017941 */ /* 0x000fea0003800000 */
.L_x_43:
[----:B-1----:R-:W-:Y:S01]  /*3be0*/  @!P3 IMAD R13, R142, R145, R14 ;  /* 0x000000918e0db224 */ /* 0x002fe200078e020e */
[----:B------:R-:W-:Y:S04]  /*3bf0*/  BSSY B1, `(.L_x_45) ;  /* 0x0000006000017945 */ /* 0x000fe80003800000 */
[----:B------:R1:W-:Y:S01]  /*3c00*/  @!P3 STG.E.U8 desc[UR36][R6.64+0x8], R13 ;  /* 0x0000080d0600b986 */ /* 0x0003e2000c101124 */
[----:B------:R-:W-:Y:S05]  /*3c10*/  @P2 BRA `(.L_x_46) ;  /* 0x00000000000c2947 */ /* 0x000fea0003800000 */
[----:B------:R-:W1:Y:S02]  /*3c20*/  LDG.E.U8 R154, desc[UR36][R10.64+0x9] ;  /* 0x000009240a9a7981 */ /* 0x000e64000c1e1100 */
[----:B-1----:R-:W-:-:S05]  /*3c30*/  PRMT R13, R154, 0x8880, RZ ;  /* 0x000088809a0d7816 */ /* 0x002fca00000000ff */
[----:B------:R-:W-:-:S07]  /*3c40*/  IMAD R14, R13, R148, RZ ;  /* 0x000000940d0e7224 */ /* 0x000fce00078e02ff */
.L_x_46:
[----:B------:R-:W-:Y:S05]  /*3c50*/  BSYNC B1 ;  /* 0x0000000000017941 */ /* 0x000fea0003800000 */
.L_x_45:
[----:B------:R-:W-:Y:S01]  /*3c60*/  @!P2 IMAD R143, R143, R145, R14 ;  /* 0x000000918f8fa224 */ /* 0x000fe200078e020e */
[----:B------:R-:W-:Y:S04]  /*3c70*/  BSSY B1, `(.L_x_47) ;  /* 0x0000006000017945 */ /* 0x000fe80003800000 */
[----:B------:R4:W-:Y:S01]  /*3c80*/  @!P2 STG.E.U8 desc[UR36][R6.64+0x9], R143 ;  /* 0x0000098f0600a986 */ /* 0x0009e2000c101124 */
[----:B------:R-:W-:Y:S05]  /*3c90*/  @P5 BRA `(.L_x_48) ;  /* 0x00000000000c5947 */ /* 0x000fea0003800000 */
[----:B------:R-:W1:Y:S02]  /*3ca0*/  LDG.E.U8 R154, desc[UR36][R8.64+0x10] ;  /* 0x00001024089a7981 */ /* 0x000e64000c1e1100 */
[----:B-1----:R-:W-:-:S05]  /*3cb0*/  PRMT R13, R154, 0x8880, RZ ;  /* 0x000088809a0d7816 */ /* 0x002fca00000000ff */
[----:B------:R-:W-:-:S07]  /*3cc0*/  IMAD R14, R13, R148, RZ ;  /* 0x000000940d0e7224 */ /* 0x000fce00078e02ff */
.L_x_48:
[----:B------:R-:W-:Y:S05]  /*3cd0*/  BSYNC B1 ;  /* 0x0000000000017941 */ /* 0x000fea0003800000 */
.L_x_47:
[----:B-1----:R-:W-:Y:S01]  /*3ce0*/  @!P5 IMAD R13, R128, R145, R14 ;  /* 0x00000091800dd224 */ /* 0x002fe200078e020e */
[----:B------:R-:W-:Y:S04]  /*3cf0*/  BSSY B1, `(.L_x_49) ;  /* 0x0000006000017945 */ /* 0x000fe80003800000 */
[----:B------:R1:W-:Y:S01]  /*3d00*/  @!P5 STG.E.U8 desc[UR36][R4.64+0x10], R13 ;  /* 0x0000100d0400d986 */ /* 0x0003e2000c101124 */
[----:B------:R-:W-:Y:S05]  /*3d10*/  @P4 BRA `(.L_x_50) ;  /* 0x00000000000c4947 */ /* 0x000fea0003800000 */
[----:B------:R-:W1:Y:S02]  /*3d20*/  LDG.E.U8 R154, desc[UR36][R8.64+0x11] ;  /* 0x00001124089a7981 */ /* 0x000e64000c1e1100 */
[----:B-1----:R-:W-:-:S05]  /*3d30*/  PRMT R13, R154, 0x8880, RZ ;  /* 0x000088809a0d7816 */ /* 0x002fca00000000ff */
[----:B------:R-:W-:-:S07]  /*3d40*/  IMAD R14, R13, R148, RZ ;  /* 0x000000940d0e7224 */ /* 0x000fce00078e02ff */
.L_x_50:
[----:B------:R-:W-:Y:S05]  /*3d50*/  BSYNC B1 ;  /* 0x0000000000017941 */ /* 0x000fea0003800000 */
.L_x_49:
        /* <DEDUP_REMOVED lines=13> */
.L_x_52:
[----:B------:R-:W-:Y:S05]  /*3e30*/  BSYNC B1 ;  /* 0x0000000000017941 */ /* 0x000fea0003800000 */
.L_x_51:
[----:B-1----:R-:W-:Y:S01]  /*3e40*/  @!P1 IMAD R13, R130, R145, R14 ;  /* 0x00000091820d9224 */ /* 0x002fe200078e020e */
[----:B------:R-:W-:Y:S04]  /*3e50*/  BSSY B1, `(.L_x_53) ;  /* 0x0000006000017945 */ /* 0x000fe80003800000 */
[----:B------:R1:W-:Y:S01]  /*3e60*/  @!P1 STG.E.U8 desc[UR36][R6.64+0x10], R13 ;  /* 0x0000100d06009986 */ /* 0x0003e2000c101124 */
[----:B------:R-:W-:Y:S05]  /*3e70*/  @P0 BRA `(.L_x_54) ;  /* 0x00000000000c0947 */ /* 0x000fea0003800000 */
[----:B------:R-:W1:Y:S02]  /*3e80*/  LDG.E.U8 R154, desc[UR36][R10.64+0x11] ;  /* 0x000011240a9a7981 */ /* 0x000e64000c1e1100 */
[----:B-1----:R-:W-:-:S05]  /*3e90*/  PRMT R13, R154, 0x8880, RZ ;  /* 0x000088809a0d7816 */ /* 0x002fca00000000ff */
[----:B------:R-:W-:-:S07]  /*3ea0*/  IMAD R14, R13, R148, RZ ;  /* 0x000000940d0e7224 */ /* 0x000fce00078e02ff */
.L_x_54:
[----:B------:R-:W-:Y:S05]  /*3eb0*/  BSYNC B1 ;  /* 0x0000000000017941 */ /* 0x000fea0003800000 */
.L_x_53:
[----:B------:R-:W-:Y:S01]  /*3ec0*/  @!P0 IMAD R131, R131, R145, R14 ;  /* 0x0000009183838224 */ /* 0x000fe200078e020e */
[----:B------:R-:W-:Y:S04]  /*3ed0*/  BSSY B1, `(.L_x_55) ;  /* 0x0000006000017945 */ /* 0x000fe80003800000 */
[----:B------:R0:W-:Y:S01]  /*3ee0*/  @!P0 STG.E.U8 desc[UR36][R6.64+0x11], R131 ;  /* 0x0000118306008986 */ /* 0x0001e2000c101124 */
[----:B------:R-:W-:Y:S05]  /*3ef0*/  @P5 BRA `(.L_x_56) ;  /* 0x00000000000c5947 */ /* 0x000fea0003800000 */
[----:B------:R-:W1:Y:S02]  /*3f00*/  LDG.E.U8 R154, desc[UR36][R8.64+0x18] ;  /* 0x00001824089a7981 */ /* 0x000e64000c1e1100 */
[----:B-1----:R-:W-:-:S05]  /*3f10*/  PRMT R13, R154, 0x8880, RZ ;  /* 0x000088809a0d7816 */ /* 0x002fca00000000ff */
[----:B------:R-:W-:-:S07]  /*3f20*/  IMAD R14, R13, R148, RZ ;  /* 0x000000940d0e7224 */ /* 0x000fce00078e02ff */
.L_x_56:
[----:B------:R-:W-:Y:S05]  /*3f30*/  BSYNC B1 ;  /* 0x0000000000017941 */ /* 0x000fea0003800000 */
.L_x_55:
[----:B-1----:R-:W-:Y:S01]  /*3f40*/  @!P5 IMAD R13, R132, R145, R14 ;  /* 0x00000091840dd224 */ /* 0x002fe200078e020e */
[----:B------:R-:W-:Y:S04]  /*3f50*/  BSSY B1, `(.L_x_57) ;  /* 0x0000006000017945 */ /* 0x000fe80003800000 */
[----:B------:R1:W-:Y:S01]  /*3f60*/  @!P5 STG.E.U8 desc[UR36][R4.64+0x18], R13 ;  /* 0x0000180d0400d986 */ /* 0x0003e2000c101124 */
[----:B------:R-:W-:Y:S05]  /*3f70*/  @P4 BRA `(.L_x_58) ;  /* 0x00000000000c4947 */ /* 0x000fea0003800000 */
[----:B------:R-:W1:Y:S02]  /*3f80*/  LDG.E.U8 R154, desc[UR36][R8.64+0x19] ;  /* 0x00001924089a7981 */ /* 0x000e64000c1e1100 */
[----:B-1----:R-:W-:-:S05]  /*3f90*/  PRMT R13, R154, 0x8880, RZ ;  /* 0x000088809a0d7816 */ /* 0x002fca00000000ff */
[----:B------:R-:W-:-:S07]  /*3fa0*/  IMAD R14, R13, R148, RZ ;  /* 0x000000940d0e7224 */ /* 0x000fce00078e02ff */
.L_x_58:
[----:B------:R-:W-:Y:S05]  /*3fb0*/  BSYNC B1 ;  /* 0x0000000000017941 */ /* 0x000fea0003800000 */
.L_x_57:
        /* <DEDUP_REMOVED lines=13> */
.L_x_60:
[----:B------:R-:W-:Y:S05]  /*4090*/  BSYNC B1 ;  /* 0x0000000000017941 */ /* 0x000fea0003800000 */
.L_x_59:
[----:B-1----:R-:W-:Y:S01]  /*40a0*/  @!P3 IMAD R13, R134, R145, R14 ;  /* 0x00000091860db224 */ /* 0x002fe200078e020e */
[----:B------:R-:W-:Y:S04]  /*40b0*/  BSSY B1, `(.L_x_61) ;  /* 0x0000006000017945 */ /* 0x000fe80003800000 */
[----:B------:R1:W-:Y:S01]  /*40c0*/  @!P3 STG.E.U8 desc[UR36][R6.64+0x18], R13 ;  /* 0x0000180d0600b986 */ /* 0x0003e2000c101124 */
[----:B------:R-:W-:Y:S05]  /*40d0*/  @P2 BRA `(.L_x_62) ;  /* 0x00000000000c2947 */ /* 0x000fea0003800000 */
[----:B------:R-:W1:Y:S02]  /*40e0*/  LDG.E.U8 R154, desc[UR36][R10.64+0x19] ;  /* 0x000019240a9a7981 */ /* 0x000e64000c1e1100 */
[----:B-1----:R-:W-:-:S05]  /*40f0*/  PRMT R13, R154, 0x8880, RZ ;  /* 0x000088809a0d7816 */ /* 0x002fca00000000ff */
[----:B------:R-:W-:-:S07]  /*4100*/  IMAD R14, R13, R148, RZ ;  /* 0x000000940d0e7224 */ /* 0x000fce00078e02ff */
.L_x_62:
[----:B------:R-:W-:Y:S05]  /*4110*/  BSYNC B1 ;  /* 0x0000000000017941 */ /* 0x000fea0003800000 */
.L_x_61:
[----:B------:R-:W-:Y:S01]  /*4120*/  @!P2 IMAD R135, R135, R145, R14 ;  /* 0x000000918787a224 */ /* 0x000fe200078e020e */
[----:B------:R-:W-:Y:S04]  /*4130*/  BSSY B1, `(.L_x_63) ;  /* 0x0000006000017945 */ /* 0x000fe80003800000 */
[----:B------:R0:W-:Y:S01]  /*4140*/  @!P2 STG.E.U8 desc[UR36][R6.64+0x19], R135 ;  /* 0x000019870600a986 */ /* 0x0001e2000c101124 */
[----:B------:R-:W-:Y:S05]  /*4150*/  @P5 BRA `(.L_x_64) ;  /* 0x00000000000c5947 */ /* 0x000fea0003800000 */
[----:B------:R-:W1:Y:S02]  /*4160*/  LDG.E.U8 R154, desc[UR36][R8.64+0x20] ;  /* 0x00002024089a7981 */ /* 0x000e64000c1e1100 */
[----:B-1----:R-:W-:-:S05]  /*4170*/  PRMT R13, R154, 0x8880, RZ ;  /* 0x000088809a0d7816 */ /* 0x002fca00000000ff */
[----:B------:R-:W-:-:S07]  /*4180*/  IMAD R14, R13, R148, RZ ;  /* 0x000000940d0e7224 */ /* 0x000fce00078e02ff */
.L_x_64:
[----:B------:R-:W-:Y:S05]  /*4190*/  BSYNC B1 ;  /* 0x0000000000017941 */ /* 0x000fea0003800000 */
.L_x_63:
[----:B-1----:R-:W-:Y:S01]  /*41a0*/  @!P5 IMAD R13, R120, R145, R14 ;  /* 0x00000091780dd224 */ /* 0x002fe200078e020e */
[----:B------:R-:W-:Y:S04]  /*41b0*/  BSSY B1, `(.L_x_65) ;  /* 0x0000006000017945 */ /* 0x000fe80003800000 */
[----:B------:R1:W-:Y:S01]  /*41c0*/  @!P5 STG.E.U8 desc[UR36][R4.64+0x20], R13 ;  /* 0x0000200d0400d986 */ /* 0x0003e2000c101124 */
[----:B------:R-:W-:Y:S05]  /*41d0*/  @P4 BRA `(.L_x_66) ;  /* 0x00000000000c4947 */ /* 0x000fea0003800000 */
[----:B------:R-:W1:Y:S02]  /*41e0*/  LDG.E.U8 R154, desc[UR36][R8.64+0x21] ;  /* 0x00002124089a7981 */ /* 0x000e64000c1e1100 */
[----:B-1----:R-:W-:-:S05]  /*41f0*/  PRMT R13, R154, 0x8880, RZ ;  /* 0x000088809a0d7816 */ /* 0x002fca00000000ff */
[----:B------:R-:W-:-:S07]  /*4200*/  IMAD R14, R13, R148, RZ ;  /* 0x000000940d0e7224 */ /* 0x000fce00078e02ff */
.L_x_66:
[----:B------:R-:W-:Y:S05]  /*4210*/  BSYNC B1 ;  /* 0x0000000000017941 */ /* 0x000fea0003800000 */
.L_x_65:
        /* <DEDUP_REMOVED lines=13> */
.L_x_68:
[----:B------:R-:W-:Y:S05]  /*42f0*/  BSYNC B1 ;  /* 0x0000000000017941 */ /* 0x000fea0003800000 */
.L_x_67:
[----:B-1----:R-:W-:Y:S01]  /*4300*/  @!P1 IMAD R13, R122, R145, R14 ;  /* 0x000000917a0d9224 */ /* 0x002fe200078e020e */
[----:B------:R-:W-:Y:S04]  /*4310*/  BSSY B1, `(.L_x_69) ;  /* 0x0000006000017945 */ /* 0x000fe80003800000 */
[----:B------:R1:W-:Y:S01]  /*4320*/  @!P1 STG.E.U8 desc[UR36][R6.64+0x20], R13 ;  /* 0x0000200d06009986 */ /* 0x0003e2000c101124 */
[----:B------:R-:W-:Y:S05]  /*4330*/  @P0 BRA `(.L_x_70) ;  /* 0x00000000000c0947 */ /* 0x000fea0003800000 */
[----:B------:R-:W1:Y:S02]  /*4340*/  LDG.E.U8 R154, desc[UR36][R10.64+0x21] ;  /* 0x000021240a9a7981 */ /* 0x000e64000c1e1100 */
[----:B-1----:R-:W-:-:S05]  /*4350*/  PRMT R13, R154, 0x8880, RZ ;  /* 0x000088809a0d7816 */ /* 0x002fca00000000ff */
[----:B------:R-:W-:-:S07]  /*4360*/  IMAD R14, R13, R148, RZ ;  /* 0x000000940d0e7224 */ /* 0x000fce00078e02ff */
.L_x_70:
[----:B------:R-:W-:Y:S05]  /*4370*/  BSYNC B1 ;  /* 0x0000000000017941 */ /* 0x000fea0003800000 */
.L_x_69:
[----:B------:R-:W-:Y:S01]  /*4380*/  @!P0 IMAD R123, R123, R145, R14 ;  /* 0x000000917b7b8224 */ /* 0x000fe200078e020e */
[----:B------:R-:W-:Y:S04]  /*4390*/  BSSY B1, `(.L_x_71) ;  /* 0x0000006000017945 */ /* 0x000fe80003800000 */
[----:B------:R0:W-:Y:S01]  /*43a0*/  @!P0 STG.E.U8 desc[UR36][R6.64+0x21], R123 ;  /* 0x0000217b06008986 */ /* 0x0001e2000c101124 */
[----:B------:R-:W-:Y:S05]  /*43b0*/  @P5 BRA `(.L_x_72) ;  /* 0x00000000000c5947 */ /* 0x000fea0003800000 */
[----:B------:R-:W1:Y:S02]  /*43c0*/  LDG.E.U8 R154, desc[UR36][R8.64+0x28] ;  /* 0x00002824089a7981 */ /* 0x000e64000c1e1100 */
[----:B-1----:R-:W-:-:S05]  /*43d0*/  PRMT R13, R154, 0x8880, RZ ;  /* 0x000088809a0d7816 */ /* 0x002fca00000000ff */
[----:B------:R-:W-:-:S07]  /*43e0*/  IMAD R14, R13, R148, RZ ;  /* 0x000000940d0e7224 */ /* 0x000fce00078e02ff */
.L_x_72:
[----:B------:R-:W-:Y:S05]  /*43f0*/  BSYNC B1 ;  /* 0x0000000000017941 */ /* 0x000fea0003800000 */
.L_x_71:
[----:B-1----:R-:W-:Y:S01]  /*4400*/  @!P5 IMAD R13, R124, R145, R14 ;  /* 0x000000917c0dd224 */ /* 0x002fe200078e020e */
[----:B------:R-:W-:Y:S04]  /*4410*/  BSSY B1, `(.L_x_73) ;  /* 0x0000006000017945 */ /* 0x000fe80003800000 */
[----:B------:R1:W-:Y:S01]  /*4420*/  @!P5 STG.E.U8 desc[UR36][R4.64+0x28], R13 ;  /* 0x0000280d0400d986 */ /* 0x0003e2000c101124 */
[----:B------:R-:W-:Y:S05]  /*4430*/  @P4 BRA `(.L_x_74) ;  /* 0x00000000000c4947 */ /* 0x000fea0003800000 */
[----:B------:R-:W1:Y:S02]  /*4440*/  LDG.E.U8 R154, desc[UR36][R8.64+0x29] ;  /* 0x00002924089a7981 */ /* 0x000e64000c1e1100 */
[----:B-1----:R-:W-:-:S05]  /*4450*/  PRMT R13, R154, 0x8880, RZ ;  /* 0x000088809a0d7816 */ /* 0x002fca00000000ff */
[----:B------:R-:W-:-:S07]  /*4460*/  IMAD R14, R13, R148, RZ ;  /* 0x000000940d0e7224 */ /* 0x000fce00078e02ff */
.L_x_74:
[----:B------:R-:W-:Y:S05]  /*4470*/  BSYNC B1 ;  /* 0x0000000000017941 */ /* 0x000fea0003800000 */
.L_x_73:
        /* <DEDUP_REMOVED lines=13> */
.L_x_76:
[----:B------:R-:W-:Y:S05]  /*4550*/  BSYNC B1 ;  /* 0x0000000000017941 */ /* 0x000fea0003800000 */
.L_x_75:
[----:B-1----:R-:W-:Y:S01]  /*4560*/  @!P3 IMAD R13, R126, R145, R14 ;  /* 0x000000917e0db224 */ /* 0x002fe200078e020e */
[----:B------:R-:W-:Y:S04]  /*4570*/  BSSY B1, `(.L_x_77) ;  /* 0x0000006000017945 */ /* 0x000fe80003800000 */
[----:B------:R1:W-:Y:S01]  /*4580*/  @!P3 STG.E.U8 desc[UR36][R6.64+0x28], R13 ;  /* 0x0000280d0600b986 */ /* 0x0003e2000c101124 */
[----:B------:R-:W-:Y:S05]  /*4590*/  @P2 BRA `(.L_x_78) ;  /* 0x00000000000c2947 */ /* 0x000fea0003800000 */
[----:B------:R-:W1:Y:S02]  /*45a0*/  LDG.E.U8 R154, desc[UR36][R10.64+0x29] ;  /* 0x000029240a9a7981 */ /* 0x000e64000c1e1100 */
[----:B-1----:R-:W-:-:S05]  /*45b0*/  PRMT R13, R154, 0x8880, RZ ;  /* 0x000088809a0d7816 */ /* 0x002fca00000000ff */
[----:B------:R-:W-:-:S07]  /*45c0*/  IMAD R14, R13, R148, RZ ;  /* 0x000000940d0e7224 */ /* 0x000fce00078e02ff */
.L_x_78:
[----:B------:R-:W-:Y:S05]  /*45d0*/  BSYNC B1 ;  /* 0x0000000000017941 */ /* 0x000fea0003800000 */
.L_x_77:
[----:B------:R-:W-:Y:S01]  /*45e0*/  @!P2 IMAD R127, R127, R145, R14 ;  /* 0x000000917f7fa224 */ /* 0x000fe200078e020e */
[----:B------:R-:W-:Y:S04]  /*45f0*/  BSSY B1, `(.L_x_79) ;  /* 0x0000006000017945 */ /* 0x000fe80003800000 */
[----:B------:R0:W-:Y:S01]  /*4600*/  @!P2 STG.E.U8 desc[UR36][R6.64+0x29], R127 ;  /* 0x0000297f0600a986 */ /* 0x0001e2000c101124 */
[----:B------:R-:W-:Y:S05]  /*4610*/  @P5 BRA `(.L_x_80) ;  /* 0x00000000000c5947 */ /* 0x000fea0003800000 */
[----:B------:R-:W1:Y:S02]  /*4620*/  LDG.E.U8 R154, desc[UR36][R8.64+0x30] ;  /* 0x00003024089a7981 */ /* 0x000e64000c1e1100 */
[----:B-1----:R-:W-:-:S05]  /*4630*/  PRMT R13, R154, 0x8880, RZ ;  /* 0x000088809a0d7816 */ /* 0x002fca00000000ff */
[----:B------:R-:W-:-:S07]  /*4640*/  IMAD R14, R13, R148, RZ ;  /* 0x000000940d0e7224 */ /* 0x000fce00078e02ff */
.L_x_80:
[----:B------:R-:W-:Y:S05]  /*4650*/  BSYNC B1 ;  /* 0x0000000000017941 */ /* 0x000fea0003800000 */
.L_x_79:
[----:B-1----:R-:W-:Y:S01]  /*4660*/  @!P5 IMAD R13, R112, R145, R14 ;  /* 0x00000091700dd224 */ /* 0x002fe200078e020e */
[----:B------:R-:W-:Y:S04]  /*4670*/  BSSY B1, `(.L_x_81) ;  /* 0x0000006000017945 */ /* 0x000fe80003800000 */
[----:B------:R1:W-:Y:S01]  /*4680*/  @!P5 STG.E.U8 desc[UR36][R4.64+0x30], R13 ;  /* 0x0000300d0400d986 */ /* 0x0003e2000c101124 */
[----:B------:R-:W-:Y:S05]  /*4690*/  @P4 BRA `(.L_x_82) ;  /* 0x00000000000c4947 */ /* 0x000fea0003800000 */
[----:B------:R-:W1:Y:S02]  /*46a0*/  LDG.E.U8 R154, desc[UR36][R8.64+0x31] ;  /* 0x00003124089a7981 */ /* 0x000e64000c1e1100 */
[----:B-1----:R-:W-:-:S05]  /*46b0*/  PRMT R13, R154, 0x8880, RZ ;  /* 0x000088809a0d7816 */ /* 0x002fca00000000ff */
[----:B------:R-:W-:-:S07]  /*46c0*/  IMAD R14, R13, R148, RZ ;  /* 0x000000940d0e7224 */ /* 0x000fce00078e02ff */
.L_x_82:
[----:B------:R-:W-:Y:S05]  /*46d0*/  BSYNC B1 ;  /* 0x0000000000017941 */ /* 0x000fea0003800000 */
.L_x_81:
        /* <DEDUP_REMOVED lines=13> */
.L_x_84:
[----:B------:R-:W-:Y:S05]  /*47b0*/  BSYNC B1 ;  /* 0x0000000000017941 */ /* 0x000fea0003800000 */
.L_x_83:
[----:B-1----:R-:W-:Y:S01]  /*47c0*/  @!P1 IMAD R13, R114, R145, R14 ;  /* 0x00000091720d9224 */ /* 0x002fe200078e020e */
[----:B------:R-:W-:Y:S04]  /*47d0*/  BSSY B1, `(.L_x_85) ;  /* 0x0000006000017945 */ /* 0x000fe80003800000 */
[----:B------:R1:W-:Y:S01]  /*47e0*/  @!P1 STG.E.U8 desc[UR36][R6.64+0x30], R13 ;  /* 0x0000300d06009986 */ /* 0x0003e2000c101124 */
[----:B------:R-:W-:Y:S05]  /*47f0*/  @P0 BRA `(.L_x_86) ;  /* 0x00000000000c0947 */ /* 0x000fea0003800000 */
[----:B------:R-:W1:Y:S02]  /*4800*/  LDG.E.U8 R154, desc[UR36][R10.64+0x31] ;  /* 0x000031240a9a7981 */ /* 0x000e64000c1e1100 */
[----:B-1----:R-:W-:-:S05]  /*4810*/  PRMT R13, R154, 0x8880, RZ ;  /* 0x000088809a0d7816 */ /* 0x002fca00000000ff */
[----:B------:R-:W-:-:S07]  /*4820*/  IMAD R14, R13, R148, RZ ;  /* 0x000000940d0e7224 */ /* 0x000fce00078e02ff */
.L_x_86:
[----:B------:R-:W-:Y:S05]  /*4830*/  BSYNC B1 ;  /* 0x0000000000017941 */ /* 0x000fea0003800000 */
.L_x_85:
[----:B------:R-:W-:Y:S01]  /*4840*/  @!P0 IMAD R115, R115, R145, R14 ;  /* 0x0000009173738224 */ /* 0x000fe200078e020e */
[----:B------:R-:W-:Y:S04]  /*4850*/  BSSY B1, `(.L_x_87) ;  /* 0x0000006000017945 */ /* 0x000fe80003800000 */
[----:B------:R0:W-:Y:S01]  /*4860*/  @!P0 STG.E.U8 desc[UR36][R6.64+0x31], R115 ;  /* 0x0000317306008986 */ /* 0x0001e2000c101124 */
[----:B------:R-:W-:Y:S05]  /*4870*/  @P5 BRA `(.L_x_88) ;  /* 0x00000000000c5947 */ /* 0x000fea0003800000 */
[----:B------:R-:W1:Y:S02]  /*4880*/  LDG.E.U8 R154, desc[UR36][R8.64+0x38] ;  /* 0x00003824089a7981 */ /* 0x000e64000c1e1100 */
[----:B-1----:R-:W-:-:S05]  /*4890*/  PRMT R13, R154, 0x8880, RZ ;  /* 0x000088809a0d7816 */ /* 0x002fca00000000ff */
[----:B------:R-:W-:-:S07]  /*48a0*/  IMAD R14, R13, R148, RZ ;  /* 0x000000940d0e7224 */ /* 0x000fce00078e02ff */
.L_x_88:
[----:B------:R-:W-:Y:S05]  /*48b0*/  BSYNC B1 ;  /* 0x0000000000017941 */ /* 0x000fea0003800000 */
.L_x_87:
[----:B-1----:R-:W-:Y:S01]  /*48c0*/  @!P5 IMAD R13, R116, R145, R14 ;  /* 0x00000091740dd224 */ /* 0x002fe200078e020e */
[----:B------:R-:W-:Y:S04]  /*48d0*/  BSSY B1, `(.L_x_89) ;  /* 0x0000006000017945 */ /* 0x000fe80003800000 */
[----:B------:R1:W-:Y:S01]  /*48e0*/  @!P5 STG.E.U8 desc[UR36][R4.64+0x38], R13 ;  /* 0x0000380d0400d986 */ /* 0x0003e2000c101124 */
[----:B------:R-:W-:Y:S05]  /*48f0*/  @P4 BRA `(.L_x_90) ;  /* 0x00000000000c4947 */ /* 0x000fea0003800000 */
[----:B------:R-:W1:Y:S02]  /*4900*/  LDG.E.U8 R154, desc[UR36][R8.64+0x39] ;  /* 0x00003924089a7981 */ /* 0x000e64000c1e1100 */
[----:B-1----:R-:W-:-:S05]  /*4910*/  PRMT R13, R154, 0x8880, RZ ;  /* 0x000088809a0d7816 */ /* 0x002fca00000000ff */
[----:B------:R-:W-:-:S07]  /*4920*/  IMAD R14, R13, R148, RZ ;  /* 0x000000940d0e7224 */ /* 0x000fce00078e02ff */
.L_x_90:
[----:B------:R-:W-:Y:S05]  /*4930*/  BSYNC B1 ;  /* 0x0000000000017941 */ /* 0x000fea0003800000 */
.L_x_89:
        /* <DEDUP_REMOVED lines=13> */
.L_x_92:
[----:B------:R-:W-:Y:S05]  /*4a10*/  BSYNC B1 ;  /* 0x0000000000017941 */ /* 0x000fea0003800000 */
.L_x_91:
[----:B-1----:R-:W-:Y:S01]  /*4a20*/  @!P3 IMAD R13, R118, R145, R14 ;  /* 0x00000091760db224 */ /* 0x002fe200078e020e */
[----:B------:R-:W-:Y:S04]  /*4a30*/  BSSY B1, `(.L_x_93) ;  /* 0x0000006000017945 */ /* 0x000fe80003800000 */
[----:B------:R1:W-:Y:S01]  /*4a40*/  @!P3 STG.E.U8 desc[UR36][R6.64+0x38], R13 ;  /* 0x0000380d0600b986 */ /* 0x0003e2000c101124 */
[----:B------:R-:W-:Y:S05]  /*4a50*/  @P2 BRA `(.L_x_94) ;  /* 0x00000000000c2947 */ /* 0x000fea0003800000 */
[----:B------:R-:W1:Y:S02]  /*4a60*/  LDG.E.U8 R154, desc[UR36][R10.64+0x39] ;  /* 0x000039240a9a7981 */ /* 0x000e64000c1e1100 */
[----:B-1----:R-:W-:-:S05]  /*4a70*/  PRMT R13, R154, 0x8880, RZ ;  /* 0x000088809a0d7816 */ /* 0x002fca00000000ff */
[----:B------:R-:W-:-:S07]  /*4a80*/  IMAD R14, R13, R148, RZ ;  /* 0x000000940d0e7224 */ /* 0x000fce00078e02ff */
.L_x_94:
[----:B------:R-:W-:Y:S05]  /*4a90*/  BSYNC B1 ;  /* 0x0000000000017941 */ /* 0x000fea0003800000 */
.L_x_93:
[----:B------:R-:W-:Y:S01]  /*4aa0*/  @!P2 IMAD R119, R119, R145, R14 ;  /* 0x000000917777a224 */ /* 0x000fe200078e020e */
[----:B------:R-:W-:Y:S04]  /*4ab0*/  BSSY B1, `(.L_x_95) ;  /* 0x0000006000017945 */ /* 0x000fe80003800000 */
[----:B------:R0:W-:Y:S01]  /*4ac0*/  @!P2 STG.E.U8 desc[UR36][R6.64+0x39], R119 ;  /* 0x000039770600a986 */ /* 0x0001e2000c101124 */
[----:B------:R-:W-:Y:S05]  /*4ad0*/  @P5 BRA `(.L_x_96) ;  /* 0x00000000000c5947 */ /* 0x000fea0003800000 */
[----:B------:R-:W1:Y:S02]  /*4ae0*/  LDG.E.U8 R154, desc[UR36][R8.64+0x40] ;  /* 0x00004024089a7981 */ /* 0x000e64000c1e1100 */
[----:B-1----:R-:W-:-:S05]  /*4af0*/  PRMT R13, R154, 0x8880, RZ ;  /* 0x000088809a0d7816 */ /* 0x002fca00000000ff */
[----:B------:R-:W-:-:S07]  /*4b00*/  IMAD R14, R13, R148, RZ ;  /* 0x000000940d0e7224 */ /* 0x000fce00078e02ff */
.L_x_96:
[----:B------:R-:W-:Y:S05]  /*4b10*/  BSYNC B1 ;  /* 0x0000000000017941 */ /* 0x000fea0003800000 */
.L_x_95:
[----:B-1----:R-:W-:Y:S01]  /*4b20*/  @!P5 IMAD R13, R104, R145, R14 ;  /* 0x00000091680dd224 */ /* 0x002fe200078e020e */
[----:B------:R-:W-:Y:S04]  /*4b30*/  BSSY B1, `(.L_x_97) ;  /* 0x0000006000017945 */ /* 0x000fe80003800000 */
[----:B------:R1:W-:Y:S01]  /*4b40*/  @!P5 STG.E.U8 desc[UR36][R4.64+0x40], R13 ;  /* 0x0000400d0400d986 */ /* 0x0003e2000c101124 */
[----:B------:R-:W-:Y:S05]  /*4b50*/  @P4 BRA `(.L_x_98) ;  /* 0x00000000000c4947 */ /* 0x000fea0003800000 */
[----:B------:R-:W1:Y:S02]  /*4b60*/  LDG.E.U8 R154, desc[UR36][R8.64+0x41] ;  /* 0x00004124089a7981 */ /* 0x000e64000c1e1100 */
[----:B-1----:R-:W-:-:S05]  /*4b70*/  PRMT R13, R154, 0x8880, RZ ;  /* 0x000088809a0d7816 */ /* 0x002fca00000000ff */
[----:B------:R-:W-:-:S07]  /*4b80*/  IMAD R14, R13, R148, RZ ;  /* 0x000000940d0e7224 */ /* 0x000fce00078e02ff */
.L_x_98:
[----:B------:R-:W-:Y:S05]  /*4b90*/  BSYNC B1 ;  /* 0x0000000000017941 */ /* 0x000fea0003800000 */
.L_x_97:
        /* <DEDUP_REMOVED lines=13> */
.L_x_100:
[----:B------:R-:W-:Y:S05]  /*4c70*/  BSYNC B1 ;  /* 0x0000000000017941 */ /* 0x000fea0003800000 */
.L_x_99:
[----:B-1----:R-:W-:Y:S01]  /*4c80*/  @!P1 IMAD R13, R106, R145, R14 ;  /* 0x000000916a0d9224 */ /* 0x002fe200078e020e */
[----:B------:R-:W-:Y:S04]  /*4c90*/  BSSY B1, `(.L_x_101) ;  /* 0x0000006000017945 */ /* 0x000fe80003800000 */
[----:B------:R1:W-:Y:S01]  /*4ca0*/  @!P1 STG.E.U8 desc[UR36][R6.64+0x40], R13 ;  /* 0x0000400d06009986 */ /* 0x0003e2000c101124 */
[----:B------:R-:W-:Y:S05]  /*4cb0*/  @P0 BRA `(.L_x_102) ;  /* 0x00000000000c0947 */ /* 0x000fea0003800000 */
[----:B------:R-:W1:Y:S02]  /*4cc0*/  LDG.E.U8 R154, desc[UR36][R10.64+0x41] ;  /* 0x000041240a9a7981 */ /* 0x000e64000c1e1100 */
[----:B-1----:R-:W-:-:S05]  /*4cd0*/  PRMT R13, R154, 0x8880, RZ ;  /* 0x000088809a0d7816 */ /* 0x002fca00000000ff */
[----:B------:R-:W-:-:S07]  /*4ce0*/  IMAD R14, R13, R148, RZ ;  /* 0x000000940d0e7224 */ /* 0x000fce00078e02ff */
.L_x_102:
[----:B------:R-:W-:Y:S05]  /*4cf0*/  BSYNC B1 ;  /* 0x0000000000017941 */ /* 0x000fea0003800000 */
.L_x_101:
[----:B------:R-:W-:Y:S01]  /*4d00*/  @!P0 IMAD R107, R107, R145, R14 ;  /* 0x000000916b6b8224 */ /* 0x000fe200078e020e */
[----:B------:R-:W-:Y:S04]  /*4d10*/  BSSY B1, `(.L_x_103) ;  /* 0x0000006000017945 */ /* 0x000fe80003800000 */
[----:B------:R0:W-:Y:S01]  /*4d20*/  @!P0 STG.E.U8 desc[UR36][R6.64+0x41], R107 ;  /* 0x0000416b06008986 */ /* 0x0001e2000c101124 */
[----:B------:R-:W-:Y:S05]  /*4d30*/  @P5 BRA `(.L_x_104) ;  /* 0x00000000000c5947 */ /* 0x000fea0003800000 */
[----:B------:R-:W1:Y:S02]  /*4d40*/  LDG.E.U8 R154, desc[UR36][R8.64+0x48] ;  /* 0x00004824089a7981 */ /* 0x000e64000c1e1100 */
[----:B-1----:R-:W-:-:S05]  /*4d50*/  PRMT R13, R154, 0x8880, RZ ;  /* 0x000088809a0d7816 */ /* 0x002fca00000000ff */
[----:B------:R-:W-:-:S07]  /*4d60*/  IMAD R14, R13, R148, RZ ;  /* 0x000000940d0e7224 */ /* 0x000fce00078e02ff */
.L_x_104:
[----:B------:R-:W-:Y:S05]  /*4d70*/  BSYNC B1 ;  /* 0x0000000000017941 */ /* 0x000fea0003800000 */
.L_x_103:
[----:B-1----:R-:W-:Y:S01]  /*4d80*/  @!P5 IMAD R13, R108, R145, R14 ;  /* 0x000000916c0dd224 */ /* 0x002fe200078e020e */
[----:B------:R-:W-:Y:S04]  /*4d90*/  BSSY B1, `(.L_x_105) ;  /* 0x0000006000017945 */ /* 0x000fe80003800000 */
[----:B------:R1:W-:Y:S01]  /*4da0*/  @!P5 STG.E.U8 desc[UR36][R4.64+0x48], R13 ;  /* 0x0000480d0400d986 */ /* 0x0003e2000c101124 */
[----:B------:R-:W-:Y:S05]  /*4db0*/  @P4 BRA `(.L_x_106) ;  /* 0x00000000000c4947 */ /* 0x000fea0003800000 */
[----:B------:R-:W1:Y:S02]  /*4dc0*/  LDG.E.U8 R154, desc[UR36][R8.64+0x49] ;  /* 0x00004924089a7981 */ /* 0x000e64000c1e1100 */
[----:B-1----:R-:W-:-:S05]  /*4dd0*/  PRMT R13, R154, 0x8880, RZ ;  /* 0x000088809a0d7816 */ /* 0x002fca00000000ff */
[----:B------:R-:W-:-:S07]  /*4de0*/  IMAD R14, R13, R148, RZ ;  /* 0x000000940d0e7224 */ /* 0x000fce00078e02ff */
.L_x_106:
[----:B------:R-:W-:Y:S05]  /*4df0*/  BSYNC B1 ;  /* 0x0000000000017941 */ /* 0x000fea0003800000 */
.L_x_105:
        /* <DEDUP_REMOVED lines=13> */
.L_x_108:
[----:B------:R-:W-:Y:S05]  /*4ed0*/  BSYNC B1 ;  /* 0x0000000000017941 */ /* 0x000fea0003800000 */
.L_x_107:
[----:B-1----:R-:W-:Y:S01]  /*4ee0*/  @!P3 IMAD R13, R110, R145, R14 ;  /* 0x000000916e0db224 */ /* 0x002fe200078e020e */
[----:B------:R-:W-:Y:S04]  /*4ef0*/  BSSY B1, `(.L_x_109) ;  /* 0x0000006000017945 */ /* 0x000fe80003800000 */
[----:B------:R1:W-:Y:S01]  /*4f00*/  @!P3 STG.E.U8 desc[UR36][R6.64+0x48], R13 ;  /* 0x0000480d0600b986 */ /* 0x0003e2000c101124 */
[----:B------:R-:W-:Y:S05]  /*4f10*/  @P2 BRA `(.L_x_110) ;  /* 0x00000000000c2947 */ /* 0x000fea0003800000 */
[----:B------:R-:W1:Y:S02]  /*4f20*/  LDG.E.U8 R154, desc[UR36][R10.64+0x49] ;  /* 0x000049240a9a7981 */ /* 0x000e64000c1e1100 */
[----:B-1----:R-:W-:-:S05]  /*4f30*/  PRMT R13, R154, 0x8880, RZ ;  /* 0x000088809a0d7816 */ /* 0x002fca00000000ff */
[----:B------:R-:W-:-:S07]  /*4f40*/  IMAD R14, R13, R148, RZ ;  /* 0x000000940d0e7224 */ /* 0x000fce00078e02ff */
.L_x_110:
[----:B------:R-:W-:Y:S05]  /*4f50*/  BSYNC B1 ;  /* 0x0000000000017941 */ /* 0x000fea0003800000 */
.L_x_109:
[----:B------:R-:W-:Y:S01]  /*4f60*/  @!P2 IMAD R111, R111, R145, R14 ;  /* 0x000000916f6fa224 */ /* 0x000fe200078e020e */
[----:B------:R-:W-:Y:S04]  /*4f70*/  BSSY B1, `(.L_x_111) ;  /* 0x0000006000017945 */ /* 0x000fe80003800000 */
[----:B------:R0:W-:Y:S01]  /*4f80*/  @!P2 STG.E.U8 desc[UR36][R6.64+0x49], R111 ;  /* 0x0000496f0600a986 */ /* 0x0001e2000c101124 */
[----:B------:R-:W-:Y:S05]  /*4f90*/  @P5 BRA `(.L_x_112) ;  /* 0x00000000000c5947 */ /* 0x000fea0003800000 */
[----:B------:R-:W1:Y:S02]  /*4fa0*/  LDG.E.U8 R154, desc[UR36][R8.64+0x50] ;  /* 0x00005024089a7981 */ /* 0x000e64000c1e1100 */
[----:B-1----:R-:W-:-:S05]  /*4fb0*/  PRMT R13, R154, 0x8880, RZ ;  /* 0x000088809a0d7816 */ /* 0x002fca00000000ff */
[----:B------:R-:W-:-:S07]  /*4fc0*/  IMAD R14, R13, R148, RZ ;  /* 0x000000940d0e7224 */ /* 0x000fce00078e02ff */
.L_x_112:
[----:B------:R-:W-:Y:S05]  /*4fd0*/  BSYNC B1 ;  /* 0x0000000000017941 */ /* 0x000fea0003800000 */
.L_x_111:
[----:B-1----:R-:W-:Y:S01]  /*4fe0*/  @!P5 IMAD R13, R96, R145, R14 ;  /* 0x00000091600dd224 */ /* 0x002fe200078e020e */
[----:B------:R-:W-:Y:S04]  /*4ff0*/  BSSY B1, `(.L_x_113) ;  /* 0x0000006000017945 */ /* 0x000fe80003800000 */
[----:B------:R1:W-:Y:S01]  /*5000*/  @!P5 STG.E.U8 desc[UR36][R4.64+0x50], R13 ;  /* 0x0000500d0400d986 */ /* 0x0003e2000c101124 */
[----:B------:R-:W-:Y:S05]  /*5010*/  @P4 BRA `(.L_x_114) ;  /* 0x00000000000c4947 */ /* 0x000fea0003800000 */
[----:B------:R-:W1:Y:S02]  /*5020*/  LDG.E.U8 R154, desc[UR36][R8.64+0x51] ;  /* 0x00005124089a7981 */ /* 0x000e64000c1e1100 */
[----:B-1----:R-:W-:-:S05]  /*5030*/  PRMT R13, R154, 0x8880, RZ ;  /* 0x000088809a0d7816 */ /* 0x002fca00000000ff */
[----:B------:R-:W-:-:S07]  /*5040*/  IMAD R14, R13, R148, RZ ;  /* 0x000000940d0e7224 */ /* 0x000fce00078e02ff */
.L_x_114:
[----:B------:R-:W-:Y:S05]  /*5050*/  BSYNC B1 ;  /* 0x0000000000017941 */ /* 0x000fea0003800000 */
.L_x_113:
        /* <DEDUP_REMOVED lines=13> */
.L_x_116:
[----:B------:R-:W-:Y:S05]  /*5130*/  BSYNC B1 ;  /* 0x0000000000017941 */ /* 0x000fea0003800000 */
.L_x_115:
[----:B-1----:R-:W-:Y:S01]  /*5140*/  @!P1 IMAD R13, R98, R145, R14 ;  /* 0x00000091620d9224 */ /* 0x002fe200078e020e */
[----:B------:R-:W-:Y:S04]  /*5150*/  BSSY B1, `(.L_x_117) ;  /* 0x0000006000017945 */ /* 0x000fe80003800000 */
[----:B------:R1:W-:Y:S01]  /*5160*/  @!P1 STG.E.U8 desc[UR36][R6.64+0x50], R13 ;  /* 0x0000500d06009986 */ /* 0x0003e2000c101124 */
[----:B------:R-:W-:Y:S05]  /*5170*/  @P0 BRA `(.L_x_118) ;  /* 0x00000000000c0947 */ /* 0x000fea0003800000 */
[----:B------:R-:W1:Y:S02]  /*5180*/  LDG.E.U8 R154, desc[UR36][R10.64+0x51] ;  /* 0x000051240a9a7981 */ /* 0x000e64000c1e1100 */
[----:B-1----:R-:W-:-:S05]  /*5190*/  PRMT R13, R154, 0x8880, RZ ;  /* 0x000088809a0d7816 */ /* 0x002fca00000000ff */
[----:B------:R-:W-:-:S07]  /*51a0*/  IMAD R14, R13, R148, RZ ;  /* 0x000000940d0e7224 */ /* 0x000fce00078e02ff */
.L_x_118:
[----:B------:R-:W-:Y:S05]  /*51b0*/  BSYNC B1 ;  /* 0x0000000000017941 */ /* 0x000fea0003800000 */
.L_x_117:
[----:B------:R-:W-:Y:S01]  /*51c0*/  @!P0 IMAD R99, R99, R145, R14 ;  /* 0x0000009163638224 */ /* 0x000fe200078e020e */
[----:B------:R-:W-:Y:S04]  /*51d0*/  BSSY B1, `(.L_x_119) ;  /* 0x0000006000017945 */ /* 0x000fe80003800000 */
[----:B------:R0:W-:Y:S01]  /*51e0*/  @!P0 STG.E.U8 desc[UR36][R6.64+0x51], R99 ;  /* 0x0000516306008986 */ /* 0x0001e2000c101124 */
[----:B------:R-:W-:Y:S05]  /*51f0*/  @P5 BRA `(.L_x_120) ;  /* 0x00000000000c5947 */ /* 0x000fea0003800000 */
[----:B------:R-:W1:Y:S02]  /*5200*/  LDG.E.U8 R154, desc[UR36][R8.64+0x58] ;  /* 0x00005824089a7981 */ /* 0x000e64000c1e1100 */
[----:B-1----:R-:W-:-:S05]  /*5210*/  PRMT R13, R154, 0x8880, RZ ;  /* 0x000088809a0d7816 */ /* 0x002fca00000000ff */
[----:B------:R-:W-:-:S07]  /*5220*/  IMAD R14, R13, R148, RZ ;  /* 0x000000940d0e7224 */ /* 0x000fce00078e02ff */
.L_x_120:
[----:B------:R-:W-:Y:S05]  /*5230*/  BSYNC B1 ;  /* 0x0000000000017941 */ /* 0x000fea0003800000 */
.L_x_119:
[----:B-1----:R-:W-:Y:S01]  /*5240*/  @!P5 IMAD R13, R100, R145, R14 ;  /* 0x00000091640dd224 */ /* 0x002fe200078e020e */
[----:B------:R-:W-:Y:S04]  /*5250*/  BSSY B1, `(.L_x_121) ;  /* 0x0000006000017945 */ /* 0x000fe80003800000 */
[----:B------:R1:W-:Y:S01]  /*5260*/  @!P5 STG.E.U8 desc[UR36][R4.64+0x58], R13 ;  /* 0x0000580d0400d986 */ /* 0x0003e2000c101124 */
[----:B------:R-:W-:Y:S05]  /*5270*/  @P4 BRA `(.L_x_122) ;  /* 0x00000000000c4947 */ /* 0x000fea0003800000 */
[----:B------:R-:W1:Y:S02]  /*5280*/  LDG.E.U8 R154, desc[UR36][R8.64+0x59] ;  /* 0x00005924089a7981 */ /* 0x000e64000c1e1100 */
[----:B-1----:R-:W-:-:S05]  /*5290*/  PRMT R13, R154, 0x8880, RZ ;  /* 0x000088809a0d7816 */ /* 0x002fca00000000ff */
[----:B------:R-:W-:-:S07]  /*52a0*/  IMAD R14, R13, R148, RZ ;  /* 0x000000940d0e7224 */ /* 0x000fce00078e02ff */
.L_x_122:
[----:B------:R-:W-:Y:S05]  /*52b0*/  BSYNC B1 ;  /* 0x0000000000017941 */ /* 0x000fea0003800000 */
.L_x_121:
        /* <DEDUP_REMOVED lines=13> */
.L_x_124:
[----:B------:R-:W-:Y:S05]  /*5390*/  BSYNC B1 ;  /* 0x0000000000017941 */ /* 0x000fea0003800000 */
.L_x_123:
[----:B-1----:R-:W-:Y:S01]  /*53a0*/  @!P3 IMAD R13, R102, R145, R14 ;  /* 0x00000091660db224 */ /* 0x002fe200078e020e */
[----:B------:R-:W-:Y:S04]  /*53b0*/  BSSY B1, `(.L_x_125) ;  /* 0x0000006000017945 */ /* 0x000fe80003800000 */
[----:B------:R1:W-:Y:S01]  /*53c0*/  @!P3 STG.E.U8 desc[UR36][R6.64+0x58], R13 ;  /* 0x0000580d0600b986 */ /* 0x0003e2000c101124 */
[----:B------:R-:W-:Y:S05]  /*53d0*/  @P2 BRA `(.L_x_126) ;  /* 0x00000000000c2947 */ /* 0x000fea0003800000 */
[----:B------:R-:W1:Y:S02]  /*53e0*/  LDG.E.U8 R154, desc[UR36][R10.64+0x59] ;  /* 0x000059240a9a7981 */ /* 0x000e64000c1e1100 */
[----:B-1----:R-:W-:-:S05]  /*53f0*/  PRMT R13, R154, 0x8880, RZ ;  /* 0x000088809a0d7816 */ /* 0x002fca00000000ff */
[----:B------:R-:W-:-:S07]  /*5400*/  IMAD R14, R13, R148, RZ ;  /* 0x000000940d0e7224 */ /* 0x000fce00078e02ff */
.L_x_126:
[----:B------:R-:W-:Y:S05]  /*5410*/  BSYNC B1 ;  /* 0x0000000000017941 */ /* 0x000fea0003800000 */
.L_x_125:
[----:B------:R-:W-:Y:S01]  /*5420*/  @!P2 IMAD R103, R103, R145, R14 ;  /* 0x000000916767a224 */ /* 0x000fe200078e020e */
[----:B------:R-:W-:Y:S04]  /*5430*/  BSSY B1, `(.L_x_127) ;  /* 0x0000006000017945 */ /* 0x000fe80003800000 */
[----:B------:R0:W-:Y:S01]  /*5440*/  @!P2 STG.E.U8 desc[UR36][R6.64+0x59], R103 ;  /* 0x000059670600a986 */ /* 0x0001e2000c101124 */
[----:B------:R-:W-:Y:S05]  /*5450*/  @P5 BRA `(.L_x_128) ;  /* 0x00000000000c5947 */ /* 0x000fea0003800000 */
[----:B------:R-:W1:Y:S02]  /*5460*/  LDG.E.U8 R154, desc[UR36][R8.64+0x60] ;  /* 0x00006024089a7981 */ /* 0x000e64000c1e1100 */
[----:B-1----:R-:W-:-:S05]  /*5470*/  PRMT R13, R154, 0x8880, RZ ;  /* 0x000088809a0d7816 */ /* 0x002fca00000000ff */
[----:B------:R-:W-:-:S07]  /*5480*/  IMAD R14, R13, R148, RZ ;  /* 0x000000940d0e7224 */ /* 0x000fce00078e02ff */
.L_x_128:
[----:B------:R-:W-:Y:S05]  /*5490*/  BSYNC B1 ;  /* 0x0000000000017941 */ /* 0x000fea0003800000 */
.L_x_127:
[----:B-1----:R-:W-:Y:S01]  /*54a0*/  @!P5 IMAD R13, R88, R145, R14 ;  /* 0x00000091580dd224 */ /* 0x002fe200078e020e */
[----:B------:R-:W-:Y:S04]  /*54b0*/  BSSY B1, `(.L_x_129) ;  /* 0x0000006000017945 */ /* 0x000fe80003800000 */
[----:B------:R1:W-:Y:S01]  /*54c0*/  @!P5 STG.E.U8 desc[UR36][R4.64+0x60], R13 ;  /* 0x0000600d0400d986 */ /* 0x0003e2000c101124 */
[----:B------:R-:W-:Y:S05]  /*54d0*/  @P4 BRA `(.L_x_130) ;  /* 0x00000000000c4947 */ /* 0x000fea0003800000 */
[----:B------:R-:W1:Y:S02]  /*54e0*/  LDG.E.U8 R154, desc[UR36][R8.64+0x61] ;  /* 0x00006124089a7981 */ /* 0x000e64000c1e1100 */
[----:B-1----:R-:W-:-:S05]  /*54f0*/  PRMT R13, R154, 0x8880, RZ ;  /* 0x000088809a0d7816 */ /* 0x002fca00000000ff */
[----:B------:R-:W-:-:S07]  /*5500*/  IMAD R14, R13, R148, RZ ;  /* 0x000000940d0e7224 */ /* 0x000fce00078e02ff */
.L_x_130:
[----:B------:R-:W-:Y:S05]  /*5510*/  BSYNC B1 ;  /* 0x0000000000017941 */ /* 0x000fea0003800000 */
.L_x_129:
        /* <DEDUP_REMOVED lines=13> */
.L_x_132:
[----:B------:R-:W-:Y:S05]  /*55f0*/  BSYNC B1 ;  /* 0x0000000000017941 */ /* 0x000fea0003800000 */
.L_x_131:
[----:B-1----:R-:W-:Y:S01]  /*5600*/  @!P1 IMAD R13, R90, R145, R14 ;  /* 0x000000915a0d9224 */ /* 0x002fe200078e020e */
[----:B------:R-:W-:Y:S04]  /*5610*/  BSSY B1, `(.L_x_133) ;  /* 0x0000006000017945 */ /* 0x000fe80003800000 */
[----:B------:R1:W-:Y:S01]  /*5620*/  @!P1 STG.E.U8 desc[UR36][R6.64+0x60], R13 ;  /* 0x0000600d06009986 */ /* 0x0003e2000c101124 */
[----:B------:R-:W-:Y:S05]  /*5630*/  @P0 BRA `(.L_x_134) ;  /* 0x00000000000c0947 */ /* 0x000fea0003800000 */
[----:B------:R-:W1:Y:S02]  /*5640*/  LDG.E.U8 R154, desc[UR36][R10.64+0x61] ;  /* 0x000061240a9a7981 */ /* 0x000e64000c1e1100 */
[----:B-1----:R-:W-:-:S05]  /*5650*/  PRMT R13, R154, 0x8880, RZ ;  /* 0x000088809a0d7816 */ /* 0x002fca00000000ff */
[----:B------:R-:W-:-:S07]  /*5660*/  IMAD R14, R13, R148, RZ ;  /* 0x000000940d0e7224 */ /* 0x000fce00078e02ff */
.L_x_134:
[----:B------:R-:W-:Y:S05]  /*5670*/  BSYNC B1 ;  /* 0x0000000000017941 */ /* 0x000fea0003800000 */
.L_x_133:
[----:B------:R-:W-:Y:S01]  /*5680*/  @!P0 IMAD R91, R91, R145, R14 ;  /* 0x000000915b5b8224 */ /* 0x000fe200078e020e */
[----:B------:R-:W-:Y:S04]  /*5690*/  BSSY B1, `(.L_x_135) ;  /* 0x0000006000017945 */ /* 0x000fe80003800000 */
[----:B------:R0:W-:Y:S01]  /*56a0*/  @!P0 STG.E.U8 desc[UR36][R6.64+0x61], R91 ;  /* 0x0000615b06008986 */ /* 0x0001e2000c101124 */
[----:B------:R-:W-:Y:S05]  /*56b0*/  @P5 BRA `(.L_x_136) ;  /* 0x00000000000c5947 */ /* 0x000fea0003800000 */
[----:B------:R-:W1:Y:S02]  /*56c0*/  LDG.E.U8 R154, desc[UR36][R8.64+0x68] ;  /* 0x00006824089a7981 */ /* 0x000e64000c1e1100 */
[----:B-1----:R-:W-:-:S05]  /*56d0*/  PRMT R13, R154, 0x8880, RZ ;  /* 0x000088809a0d7816 */ /* 0x002fca00000000ff */
[----:B------:R-:W-:-:S07]  /*56e0*/  IMAD R14, R13, R148, RZ ;  /* 0x000000940d0e7224 */ /* 0x000fce00078e02ff */
.L_x_136:
[----:B------:R-:W-:Y:S05]  /*56f0*/  BSYNC B1 ;  /* 0x0000000000017941 */ /* 0x000fea0003800000 */
.L_x_135:
[----:B-1----:R-:W-:Y:S01]  /*5700*/  @!P5 IMAD R13, R92, R145, R14 ;  /* 0x000000915c0dd224 */ /* 0x002fe200078e020e */
[----:B------:R-:W-:Y:S04]  /*5710*/  BSSY B1, `(.L_x_137) ;  /* 0x0000006000017945 */ /* 0x000fe80003800000 */
[----:B------:R1:W-:Y:S01]  /*5720*/  @!P5 STG.E.U8 desc[UR36][R4.64+0x68], R13 ;  /* 0x0000680d0400d986 */ /* 0x0003e2000c101124 */
[----:B------:R-:W-:Y:S05]  /*5730*/  @P4 BRA `(.L_x_138) ;  /* 0x00000000000c4947 */ /* 0x000fea0003800000 */
[----:B------:R-:W1:Y:S02]  /*5740*/  LDG.E.U8 R154, desc[UR36][R8.64+0x69] ;  /* 0x00006924089a7981 */ /* 0x000e64000c1e1100 */
[----:B-1----:R-:W-:-:S05]  /*5750*/  PRMT R13, R154, 0x8880, RZ ;  /* 0x000088809a0d7816 */ /* 0x002fca00000000ff */
[----:B------:R-:W-:-:S07]  /*5760*/  IMAD R14, R13, R148, RZ ;  /* 0x000000940d0e7224 */ /* 0x000fce00078e02ff */
.L_x_138:
[----:B------:R-:W-:Y:S05]  /*5770*/  BSYNC B1 ;  /* 0x0000000000017941 */ /* 0x000fea0003800000 */
.L_x_137:
        /* <DEDUP_REMOVED lines=13> */
.L_x_140:
[----:B------:R-:W-:Y:S05]  /*5850*/  BSYNC B1 ;  /* 0x0000000000017941 */ /* 0x000fea0003800000 */
.L_x_139:
[----:B-1----:R-:W-:Y:S01]  /*5860*/  @!P3 IMAD R13, R94, R145, R14 ;  /* 0x000000915e0db224 */ /* 0x002fe200078e020e */
[----:B------:R-:W-:Y:S04]  /*5870*/  BSSY B1, `(.L_x_141) ;  /* 0x0000006000017945 */ /* 0x000fe80003800000 */
[----:B------:R1:W-:Y:S01]  /*5880*/  @!P3 STG.E.U8 desc[UR36][R6.64+0x68], R13 ;  /* 0x0000680d0600b986 */ /* 0x0003e2000c101124 */
[----:B------:R-:W-:Y:S05]  /*5890*/  @P2 BRA `(.L_x_142) ;  /* 0x00000000000c2947 */ /* 0x000fea0003800000 */
[----:B------:R-:W1:Y:S02]  /*58a0*/  LDG.E.U8 R154, desc[UR36][R10.64+0x69] ;  /* 0x000069240a9a7981 */ /* 0x000e64000c1e1100 */
[----:B-1----:R-:W-:-:S05]  /*58b0*/  PRMT R13, R154, 0x8880, RZ ;  /* 0x000088809a0d7816 */ /* 0x002fca00000000ff */
[----:B------:R-:W-:-:S07]  /*58c0*/  IMAD R14, R13, R148, RZ ;  /* 0x000000940d0e7224 */ /* 0x000fce00078e02ff */
.L_x_142:
[----:B------:R-:W-:Y:S05]  /*58d0*/  BSYNC B1 ;  /* 0x0000000000017941 */ /* 0x000fea0003800000 */
.L_x_141:
[----:B------:R-:W-:Y:S01]  /*58e0*/  @!P2 IMAD R95, R95, R145, R14 ;  /* 0x000000915f5fa224 */ /* 0x000fe200078e020e */
[----:B------:R-:W-:Y:S04]  /*58f0*/  BSSY B1, `(.L_x_143) ;  /* 0x0000006000017945 */ /* 0x000fe80003800000 */
[----:B------:R0:W-:Y:S01]  /*5900*/  @!P2 STG.E.U8 desc[UR36][R6.64+0x69], R95 ;  /* 0x0000695f0600a986 */ /* 0x0001e2000c101124 */
[----:B------:R-:W-:Y:S05]  /*5910*/  @P5 BRA `(.L_x_144) ;  /* 0x00000000000c5947 */ /* 0x000fea0003800000 */
[----:B------:R-:W1:Y:S02]  /*5920*/  LDG.E.U8 R154, desc[UR36][R8.64+0x70] ;  /* 0x00007024089a7981 */ /* 0x000e64000c1e1100 */
[----:B-1----:R-:W-:-:S05]  /*5930*/  PRMT R13, R154, 0x8880, RZ ;  /* 0x000088809a0d7816 */ /* 0x002fca00000000ff */
[----:B------:R-:W-:-:S07]  /*5940*/  IMAD R14, R13, R148, RZ ;  /* 0x000000940d0e7224 */ /* 0x000fce00078e02ff */
.L_x_144:
[----:B------:R-:W-:Y:S05]  /*5950*/  BSYNC B1 ;  /* 0x0000000000017941 */ /* 0x000fea0003800000 */
.L_x_143:
[----:B-1----:R-:W-:Y:S01]  /*5960*/  @!P5 IMAD R13, R80, R145, R14 ;  /* 0x00000091500dd224 */ /* 0x002fe200078e020e */
[----:B------:R-:W-:Y:S04]  /*5970*/  BSSY B1, `(.L_x_145) ;  /* 0x0000006000017945 */ /* 0x000fe80003800000 */
[----:B------:R1:W-:Y:S01]  /*5980*/  @!P5 STG.E.U8 desc[UR36][R4.64+0x70], R13 ;  /* 0x0000700d0400d986 */ /* 0x0003e2000c101124 */
[----:B------:R-:W-:Y:S05]  /*5990*/  @P4 BRA `(.L_x_146) ;  /* 0x00000000000c4947 */ /* 0x000fea0003800000 */
[----:B------:R-:W1:Y:S02]  /*59a0*/  LDG.E.U8 R154, desc[UR36][R8.64+0x71] ;  /* 0x00007124089a7981 */ /* 0x000e64000c1e1100 */
[----:B-1----:R-:W-:-:S05]  /*59b0*/  PRMT R13, R154, 0x8880, RZ ;  /* 0x000088809a0d7816 */ /* 0x002fca00000000ff */
[----:B------:R-:W-:-:S07]  /*59c0*/  IMAD R14, R13, R148, RZ ;  /* 0x000000940d0e7224 */ /* 0x000fce00078e02ff */
.L_x_146:
[----:B------:R-:W-:Y:S05]  /*59d0*/  BSYNC B1 ;  /* 0x0000000000017941 */ /* 0x000fea0003800000 */
.L_x_145:
        /* <DEDUP_REMOVED lines=13> */
.L_x_148:
[----:B------:R-:W-:Y:S05]  /*5ab0*/  BSYNC B1 ;  /* 0x0000000000017941 */ /* 0x000fea0003800000 */
.L_x_147:
[----:B-1----:R-:W-:Y:S01]  /*5ac0*/  @!P1 IMAD R13, R82, R145, R14 ;  /* 0x00000091520d9224 */ /* 0x002fe200078e020e */
[----:B------:R-:W-:Y:S04]  /*5ad0*/  BSSY B1, `(.L_x_149) ;  /* 0x0000006000017945 */ /* 0x000fe80003800000 */
[----:B------:R1:W-:Y:S01]  /*5ae0*/  @!P1 STG.E.U8 desc[UR36][R6.64+0x70], R13 ;  /* 0x0000700d06009986 */ /* 0x0003e2000c101124 */
[----:B------:R-:W-:Y:S05]  /*5af0*/  @P0 BRA `(.L_x_150) ;  /* 0x00000000000c0947 */ /* 0x000fea0003800000 */
[----:B------:R-:W1:Y:S02]  /*5b00*/  LDG.E.U8 R154, desc[UR36][R10.64+0x71] ;  /* 0x000071240a9a7981 */ /* 0x000e64000c1e1100 */
[----:B-1----:R-:W-:-:S05]  /*5b10*/  PRMT R13, R154, 0x8880, RZ ;  /* 0x000088809a0d7816 */ /* 0x002fca00000000ff */
[----:B------:R-:W-:-:S07]  /*5b20*/  IMAD R14, R13, R148, RZ ;  /* 0x000000940d0e7224 */ /* 0x000fce00078e02ff */
.L_x_150:
[----:B------:R-:W-:Y:S05]  /*5b30*/  BSYNC B1 ;  /* 0x0000000000017941 */ /* 0x000fea0003800000 */
.L_x_149:
[----:B------:R-:W-:Y:S01]  /*5b40*/  @!P0 IMAD R83, R83, R145, R14 ;  /* 0x0000009153538224 */ /* 0x000fe200078e020e */
[----:B------:R-:W-:Y:S04]  /*5b50*/  BSSY B1, `(.L_x_151) ;  /* 0x0000006000017945 */ /* 0x000fe80003800000 */
[----:B------:R0:W-:Y:S01]  /*5b60*/  @!P0 STG.E.U8 desc[UR36][R6.64+0x71], R83 ;  /* 0x0000715306008986 */ /* 0x0001e2000c101124 */
[----:B------:R-:W-:Y:S05]  /*5b70*/  @P5 BRA `(.L_x_152) ;  /* 0x00000000000c5947 */ /* 0x000fea0003800000 */
[----:B------:R-:W1:Y:S02]  /*5b80*/  LDG.E.U8 R154, desc[UR36][R8.64+0x78] ;  /* 0x00007824089a7981 */ /* 0x000e64000c1e1100 */
[----:B-1----:R-:W-:-:S05]  /*5b90*/  PRMT R13, R154, 0x8880, RZ ;  /* 0x000088809a0d7816 */ /* 0x002fca00000000ff */
[----:B------:R-:W-:-:S07]  /*5ba0*/  IMAD R14, R13, R148, RZ ;  /* 0x000000940d0e7224 */ /* 0x000fce00078e02ff */
.L_x_152:
[----:B------:R-:W-:Y:S05]  /*5bb0*/  BSYNC B1 ;  /* 0x0000000000017941 */ /* 0x000fea0003800000 */
.L_x_151:
[----:B-1----:R-:W-:Y:S01]  /*5bc0*/  @!P5 IMAD R13, R84, R145, R14 ;  /* 0x00000091540dd224 */ /* 0x002fe200078e020e */
[----:B------:R-:W-:Y:S04]  /*5bd0*/  BSSY B1, `(.L_x_153) ;  /* 0x0000006000017945 */ /* 0x000fe80003800000 */
[----:B------:R1:W-:Y:S01]  /*5be0*/  @!P5 STG.E.U8 desc[UR36][R4.64+0x78], R13 ;  /* 0x0000780d0400d986 */ /* 0x0003e2000c101124 */
[----:B------:R-:W-:Y:S05]  /*5bf0*/  @P4 BRA `(.L_x_154) ;  /* 0x00000000000c4947 */ /* 0x000fea0003800000 */
[----:B------:R-:W1:Y:S02]  /*5c00*/  LDG.E.U8 R154, desc[UR36][R8.64+0x79] ;  /* 0x00007924089a7981 */ /* 0x000e64000c1e1100 */
[----:B-1----:R-:W-:-:S05]  /*5c10*/  PRMT R13, R154, 0x8880, RZ ;  /* 0x000088809a0d7816 */ /* 0x002fca00000000ff */
[----:B------:R-:W-:-:S07]  /*5c20*/  IMAD R14, R13, R148, RZ ;  /* 0x000000940d0e7224 */ /* 0x000fce00078e02ff */
.L_x_154:
[----:B------:R-:W-:Y:S05]  /*5c30*/  BSYNC B1 ;  /* 0x0000000000017941 */ /* 0x000fea0003800000 */
.L_x_153:
        /* <DEDUP_REMOVED lines=13> */
.L_x_156:
[----:B------:R-:W-:Y:S05]  /*5d10*/  BSYNC B1 ;  /* 0x0000000000017941 */ /* 0x000fea0003800000 */
.L_x_155:
[----:B-1----:R-:W-:Y:S01]  /*5d20*/  @!P3 IMAD R13, R86, R145, R14 ;  /* 0x00000091560db224 */ /* 0x002fe200078e020e */
[----:B------:R-:W-:Y:S04]  /*5d30*/  BSSY B1, `(.L_x_157) ;  /* 0x0000006000017945 */ /* 0x000fe80003800000 */
[----:B------:R1:W-:Y:S01]  /*5d40*/  @!P3 STG.E.U8 desc[UR36][R6.64+0x78], R13 ;  /* 0x0000780d0600b986 */ /* 0x0003e2000c101124 */
[----:B------:R-:W-:Y:S05]  /*5d50*/  @P2 BRA `(.L_x_158) ;  /* 0x00000000000c2947 */ /* 0x000fea0003800000 */
[----:B------:R-:W1:Y:S02]  /*5d60*/  LDG.E.U8 R154, desc[UR36][R10.64+0x79] ;  /* 0x000079240a9a7981 */ /* 0x000e64000c1e1100 */
[----:B-1----:R-:W-:-:S05]  /*5d70*/  PRMT R13, R154, 0x8880, RZ ;  /* 0x000088809a0d7816 */ /* 0x002fca00000000ff */
[----:B------:R-:W-:-:S07]  /*5d80*/  IMAD R14, R13, R148, RZ ;  /* 0x000000940d0e7224 */ /* 0x000fce00078e02ff */
.L_x_158:
[----:B------:R-:W-:Y:S05]  /*5d90*/  BSYNC B1 ;  /* 0x0000000000017941 */ /* 0x000fea0003800000 */
.L_x_157:
[----:B------:R-:W-:Y:S01]  /*5da0*/  @!P2 IMAD R87, R87, R145, R14 ;  /* 0x000000915757a224 */ /* 0x000fe200078e020e */
[----:B------:R-:W-:Y:S04]  /*5db0*/  BSSY B1, `(.L_x_159) ;  /* 0x0000006000017945 */ /* 0x000fe80003800000 */
[----:B------:R0:W-:Y:S01]  /*5dc0*/  @!P2 STG.E.U8 desc[UR36][R6.64+0x79], R87 ;  /* 0x000079570600a986 */ /* 0x0001e2000c101124 */
[----:B------:R-:W-:Y:S05]  /*5dd0*/  @P5 BRA `(.L_x_160) ;  /* 0x00000000000c5947 */ /* 0x000fea0003800000 */
[----:B------:R-:W1:Y:S02]  /*5de0*/  LDG.E.U8 R154, desc[UR36][R8.64+0x80] ;  /* 0x00008024089a7981 */ /* 0x000e64000c1e1100 */
[----:B-1----:R-:W-:-:S05]  /*5df0*/  PRMT R13, R154, 0x8880, RZ ;  /* 0x000088809a0d7816 */ /* 0x002fca00000000ff */
[----:B------:R-:W-:-:S07]  /*5e00*/  IMAD R14, R13, R148, RZ ;  /* 0x000000940d0e7224 */ /* 0x000fce00078e02ff */
.L_x_160:
[----:B------:R-:W-:Y:S05]  /*5e10*/  BSYNC B1 ;  /* 0x0000000000017941 */ /* 0x000fea0003800000 */
.L_x_159:
[----:B-1----:R-:W-:Y:S01]  /*5e20*/  @!P5 IMAD R13, R72, R145, R14 ;  /* 0x00000091480dd224 */ /* 0x002fe200078e020e */
[----:B------:R-:W-:Y:S04]  /*5e30*/  BSSY B1, `(.L_x_161) ;  /* 0x0000006000017945 */ /* 0x000fe80003800000 */
[----:B------:R1:W-:Y:S01]  /*5e40*/  @!P5 STG.E.U8 desc[UR36][R4.64+0x80], R13 ;  /* 0x0000800d0400d986 */ /* 0x0003e2000c101124 */
[----:B------:R-:W-:Y:S05]  /*5e50*/  @P4 BRA `(.L_x_162) ;  /* 0x00000000000c4947 */ /* 0x000fea0003800000 */
[----:B------:R-:W1:Y:S02]  /*5e60*/  LDG.E.U8 R154, desc[UR36][R8.64+0x81] ;  /* 0x00008124089a7981 */ /* 0x000e64000c1e1100 */
[----:B-1----:R-:W-:-:S05]  /*5e70*/  PRMT R13, R154, 0x8880, RZ ;  /* 0x000088809a0d7816 */ /* 0x002fca00000000ff */
[----:B------:R-:W-:-:S07]  /*5e80*/  IMAD R14, R13, R148, RZ ;  /* 0x000000940d0e7224 */ /* 0x000fce00078e02ff */
.L_x_162:
[----:B------:R-:W-:Y:S05]  /*5e90*/  BSYNC B1 ;  /* 0x0000000000017941 */ /* 0x000fea0003800000 */
.L_x_161:
        /* <DEDUP_REMOVED lines=13> */
.L_x_164:
[----:B------:R-:W-:Y:S05]  /*5f70*/  BSYNC B1 ;  /* 0x0000000000017941 */ /* 0x000fea0003800000 */
.L_x_163:
[----:B-1----:R-:W-:Y:S01]  /*5f80*/  @!P1 IMAD R13, R74, R145, R14 ;  /* 0x000000914a0d9224 */ /* 0x002fe200078e020e */
[----:B------:R-:W-:Y:S04]  /*5f90*/  BSSY B1, `(.L_x_165) ;  /* 0x0000006000017945 */ /* 0x000fe80003800000 */
[----:B------:R1:W-:Y:S01]  /*5fa0*/  @!P1 STG.E.U8 desc[UR36][R6.64+0x80], R13 ;  /* 0x0000800d06009986 */ /* 0x0003e2000c101124 */
[----:B------:R-:W-:Y:S05]  /*5fb0*/  @P0 BRA `(.L_x_166) ;  /* 0x00000000000c0947 */ /* 0x000fea0003800000 */
[----:B------:R-:W1:Y:S02]  /*5fc0*/  LDG.E.U8 R154, desc[UR36][R10.64+0x81] ;  /* 0x000081240a9a7981 */ /* 0x000e64000c1e1100 */
[----:B-1----:R-:W-:-:S05]  /*5fd0*/  PRMT R13, R154, 0x8880, RZ ;  /* 0x000088809a0d7816 */ /* 0x002fca00000000ff */
[----:B------:R-:W-:-:S07]  /*5fe0*/  IMAD R14, R13, R148, RZ ;  /* 0x000000940d0e7224 */ /* 0x000fce00078e02ff */
.L_x_166:
[----:B------:R-:W-:Y:S05]  /*5ff0*/  BSYNC B1 ;  /* 0x0000000000017941 */ /* 0x000fea0003800000 */
.L_x_165:
[----:B------:R-:W-:Y:S01]  /*6000*/  @!P0 IMAD R75, R75, R145, R14 ;  /* 0x000000914b4b8224 */ /* 0x000fe200078e020e */
[----:B------:R-:W-:Y:S04]  /*6010*/  BSSY B1, `(.L_x_167) ;  /* 0x0000006000017945 */ /* 0x000fe80003800000 */
[----:B------:R0:W-:Y:S01]  /*6020*/  @!P0 STG.E.U8 desc[UR36][R6.64+0x81], R75 ;  /* 0x0000814b06008986 */ /* 0x0001e2000c101124 */
[----:B------:R-:W-:Y:S05]  /*6030*/  @P5 BRA `(.L_x_168) ;  /* 0x00000000000c5947 */ /* 0x000fea0003800000 */
[----:B------:R-:W1:Y:S02]  /*6040*/  LDG.E.U8 R154, desc[UR36][R8.64+0x88] ;  /* 0x00008824089a7981 */ /* 0x000e64000c1e1100 */
[----:B-1----:R-:W-:-:S05]  /*6050*/  PRMT R13, R154, 0x8880, RZ ;  /* 0x000088809a0d7816 */ /* 0x002fca00000000ff */
[----:B------:R-:W-:-:S07]  /*6060*/  IMAD R14, R13, R148, RZ ;  /* 0x000000940d0e7224 */ /* 0x000fce00078e02ff */
.L_x_168:
[----:B------:R-:W-:Y:S05]  /*6070*/  BSYNC B1 ;  /* 0x0000000000017941 */ /* 0x000fea0003800000 */
.L_x_167:
[----:B-1----:R-:W-:Y:S01]  /*6080*/  @!P5 IMAD R13, R76, R145, R14 ;  /* 0x000000914c0dd224 */ /* 0x002fe200078e020e */
[----:B------:R-:W-:Y:S04]  /*6090*/  BSSY B1, `(.L_x_169) ;  /* 0x0000006000017945 */ /* 0x000fe80003800000 */
[----:B------:R1:W-:Y:S01]  /*60a0*/  @!P5 STG.E.U8 desc[UR36][R4.64+0x88], R13 ;  /* 0x0000880d0400d986 */ /* 0x0003e2000c101124 */
[----:B------:R-:W-:Y:S05]  /*60b0*/  @P4 BRA `(.L_x_170) ;  /* 0x00000000000c4947 */ /* 0x000fea0003800000 */
[----:B------:R-:W1:Y:S02]  /*60c0*/  LDG.E.U8 R154, desc[UR36][R8.64+0x89] ;  /* 0x00008924089a7981 */ /* 0x000e64000c1e1100 */
[----:B-1----:R-:W-:-:S05]  /*60d0*/  PRMT R13, R154, 0x8880, RZ ;  /* 0x000088809a0d7816 */ /* 0x002fca00000000ff */
[----:B------:R-:W-:-:S07]  /*60e0*/  IMAD R14, R13, R148, RZ ;  /* 0x000000940d0e7224 */ /* 0x000fce00078e02ff */
.L_x_170:
[----:B------:R-:W-:Y:S05]  /*60f0*/  BSYNC B1 ;  /* 0x0000000000017941 */ /* 0x000fea0003800000 */
.L_x_169:
        /* <DEDUP_REMOVED lines=13> */
.L_x_172:
[----:B------:R-:W-:Y:S05]  /*61d0*/  BSYNC B1 ;  /* 0x0000000000017941 */ /* 0x000fea0003800000 */
.L_x_171:
[----:B-1----:R-:W-:Y:S01]  /*61e0*/  @!P3 IMAD R13, R78, R145, R14 ;  /* 0x000000914e0db224 */ /* 0x002fe200078e020e */
[----:B------:R-:W-:Y:S04]  /*61f0*/  BSSY B1, `(.L_x_173) ;  /* 0x0000006000017945 */ /* 0x000fe80003800000 */
[----:B------:R1:W-:Y:S01]  /*6200*/  @!P3 STG.E.U8 desc[UR36][R6.64+0x88], R13 ;  /* 0x0000880d0600b986 */ /* 0x0003e2000c101124 */
[----:B------:R-:W-:Y:S05]  /*6210*/  @P2 BRA `(.L_x_174) ;  /* 0x00000000000c2947 */ /* 0x000fea0003800000 */
[----:B------:R-:W1:Y:S02]  /*6220*/  LDG.E.U8 R154, desc[UR36][R10.64+0x89] ;  /* 0x000089240a9a7981 */ /* 0x000e64000c1e1100 */
[----:B-1----:R-:W-:-:S05]  /*6230*/  PRMT R13, R154, 0x8880, RZ ;  /* 0x000088809a0d7816 */ /* 0x002fca00000000ff */
[----:B------:R-:W-:-:S07]  /*6240*/  IMAD R14, R13, R148, RZ ;  /* 0x000000940d0e7224 */ /* 0x000fce00078e02ff */
.L_x_174:
[----:B------:R-:W-:Y:S05]  /*6250*/  BSYNC B1 ;  /* 0x0000000000017941 */ /* 0x000fea0003800000 */
.L_x_173:
[----:B------:R-:W-:Y:S01]  /*6260*/  @!P2 IMAD R79, R79, R145, R14 ;  /* 0x000000914f4fa224 */ /* 0x000fe200078e020e */
[----:B------:R-:W-:Y:S04]  /*6270*/  BSSY B1, `(.L_x_175) ;  /* 0x0000006000017945 */ /* 0x000fe80003800000 */
[----:B------:R0:W-:Y:S01]  /*6280*/  @!P2 STG.E.U8 desc[UR36][R6.64+0x89], R79 ;  /* 0x0000894f0600a986 */ /* 0x0001e2000c101124 */
[----:B------:R-:W-:Y:S05]  /*6290*/  @P5 BRA `(.L_x_176) ;  /* 0x00000000000c5947 */ /* 0x000fea0003800000 */
[----:B------:R-:W1:Y:S02]  /*62a0*/  LDG.E.U8 R154, desc[UR36][R8.64+0x90] ;  /* 0x00009024089a7981 */ /* 0x000e64000c1e1100 */
[----:B-1----:R-:W-:-:S05]  /*62b0*/  PRMT R13, R154, 0x8880, RZ ;  /* 0x000088809a0d7816 */ /* 0x002fca00000000ff */
[----:B------:R-:W-:-:S07]  /*62c0*/  IMAD R14, R13, R148, RZ ;  /* 0x000000940d0e7224 */ /* 0x000fce00078e02ff */
.L_x_176:
[----:B------:R-:W-:Y:S05]  /*62d0*/  BSYNC B1 ;  /* 0x0000000000017941 */ /* 0x000fea0003800000 */
.L_x_175:
[----:B-1----:R-:W-:Y:S01]  /*62e0*/  @!P5 IMAD R13, R64, R145, R14 ;  /* 0x00000091400dd224 */ /* 0x002fe200078e020e */
[----:B------:R-:W-:Y:S04]  /*62f0*/  BSSY B1, `(.L_x_177) ;  /* 0x0000006000017945 */ /* 0x000fe80003800000 */
[----:B------:R1:W-:Y:S01]  /*6300*/  @!P5 STG.E.U8 desc[UR36][R4.64+0x90], R13 ;  /* 0x0000900d0400d986 */ /* 0x0003e2000c101124 */
[----:B------:R-:W-:Y:S05]  /*6310*/  @P4 BRA `(.L_x_178) ;  /* 0x00000000000c4947 */ /* 0x000fea0003800000 */
[----:B------:R-:W1:Y:S02]  /*6320*/  LDG.E.U8 R154, desc[UR36][R8.64+0x91] ;  /* 0x00009124089a7981 */ /* 0x000e64000c1e1100 */
[----:B-1----:R-:W-:-:S05]  /*6330*/  PRMT R13, R154, 0x8880, RZ ;  /* 0x000088809a0d7816 */ /* 0x002fca00000000ff */
[----:B------:R-:W-:-:S07]  /*6340*/  IMAD R14, R13, R148, RZ ;  /* 0x000000940d0e7224 */ /* 0x000fce00078e02ff */
.L_x_178:
[----:B------:R-:W-:Y:S05]  /*6350*/  BSYNC B1 ;  /* 0x0000000000017941 */ /* 0x000fea0003800000 */
.L_x_177:
        /* <DEDUP_REMOVED lines=13> */
.L_x_180:
[----:B------:R-:W-:Y:S05]  /*6430*/  BSYNC B1 ;  /* 0x0000000000017941 */ /* 0x000fea0003800000 */
.L_x_179:
[----:B-1----:R-:W-:Y:S01]  /*6440*/  @!P1 IMAD R13, R66, R145, R14 ;  /* 0x00000091420d9224 */ /* 0x002fe200078e020e */
[----:B------:R-:W-:Y:S04]  /*6450*/  BSSY B1, `(.L_x_181) ;  /* 0x0000006000017945 */ /* 0x000fe80003800000 */
[----:B------:R1:W-:Y:S01]  /*6460*/  @!P1 STG.E.U8 desc[UR36][R6.64+0x90], R13 ;  /* 0x0000900d06009986 */ /* 0x0003e2000c101124 */
[----:B------:R-:W-:Y:S05]  /*6470*/  @P0 BRA `(.L_x_182) ;  /* 0x00000000000c0947 */ /* 0x000fea0003800000 */
[----:B------:R-:W1:Y:S02]  /*6480*/  LDG.E.U8 R154, desc[UR36][R10.64+0x91] ;  /* 0x000091240a9a7981 */ /* 0x000e64000c1e1100 */
[----:B-1----:R-:W-:-:S05]  /*6490*/  PRMT R13, R154, 0x8880, RZ ;  /* 0x000088809a0d7816 */ /* 0x002fca00000000ff */
[----:B------:R-:W-:-:S07]  /*64a0*/  IMAD R14, R13, R148, RZ ;  /* 0x000000940d0e7224 */ /* 0x000fce00078e02ff */
.L_x_182:
[----:B------:R-:W-:Y:S05]  /*64b0*/  BSYNC B1 ;  /* 0x0000000000017941 */ /* 0x000fea0003800000 */
.L_x_181:
[----:B------:R-:W-:Y:S01]  /*64c0*/  @!P0 IMAD R67, R67, R145, R14 ;  /* 0x0000009143438224 */ /* 0x000fe200078e020e */
[----:B------:R-:W-:Y:S04]  /*64d0*/  BSSY B1, `(.L_x_183) ;  /* 0x0000006000017945 */ /* 0x000fe80003800000 */
[----:B------:R0:W-:Y:S01]  /*64e0*/  @!P0 STG.E.U8 desc[UR36][R6.64+0x91], R67 ;  /* 0x0000914306008986 */ /* 0x0001e2000c101124 */
[----:B------:R-:W-:Y:S05]  /*64f0*/  @P5 BRA `(.L_x_184) ;  /* 0x00000000000c5947 */ /* 0x000fea0003800000 */
[----:B------:R-:W1:Y:S02]  /*6500*/  LDG.E.U8 R154, desc[UR36][R8.64+0x98] ;  /* 0x00009824089a7981 */ /* 0x000e64000c1e1100 */
[----:B-1----:R-:W-:-:S05]  /*6510*/  PRMT R13, R154, 0x8880, RZ ;  /* 0x000088809a0d7816 */ /* 0x002fca00000000ff */
[----:B------:R-:W-:-:S07]  /*6520*/  IMAD R14, R13, R148, RZ ;  /* 0x000000940d0e7224 */ /* 0x000fce00078e02ff */
.L_x_184:
[----:B------:R-:W-:Y:S05]  /*6530*/  BSYNC B1 ;  /* 0x0000000000017941 */ /* 0x000fea0003800000 */
.L_x_183:
[----:B-1----:R-:W-:Y:S01]  /*6540*/  @!P5 IMAD R13, R68, R145, R14 ;  /* 0x00000091440dd224 */ /* 0x002fe200078e020e */
[----:B------:R-:W-:Y:S04]  /*6550*/  BSSY B1, `(.L_x_185) ;  /* 0x0000006000017945 */ /* 0x000fe80003800000 */
[----:B------:R1:W-:Y:S01]  /*6560*/  @!P5 STG.E.U8 desc[UR36][R4.64+0x98], R13 ;  /* 0x0000980d0400d986 */ /* 0x0003e2000c101124 */
[----:B------:R-:W-:Y:S05]  /*6570*/  @P4 BRA `(.L_x_186) ;  /* 0x00000000000c4947 */ /* 0x000fea0003800000 */
[----:B------:R-:W1:Y:S02]  /*6580*/  LDG.E.U8 R154, desc[UR36][R8.64+0x99] ;  /* 0x00009924089a7981 */ /* 0x000e64000c1e1100 */
[----:B-1----:R-:W-:-:S05]  /*6590*/  PRMT R13, R154, 0x8880, RZ ;  /* 0x000088809a0d7816 */ /* 0x002fca00000000ff */
[----:B------:R-:W-:-:S07]  /*65a0*/  IMAD R14, R13, R148, RZ ;  /* 0x000000940d0e7224 */ /* 0x000fce00078e02ff */
.L_x_186:
[----:B------:R-:W-:Y:S05]  /*65b0*/  BSYNC B1 ;  /* 0x0000000000017941 */ /* 0x000fea0003800000 */
.L_x_185:
        /* <DEDUP_REMOVED lines=13> */
.L_x_188:
[----:B------:R-:W-:Y:S05]  /*6690*/  BSYNC B1 ;  /* 0x0000000000017941 */ /* 0x000fea0003800000 */
.L_x_187:
[----:B-1----:R-:W-:Y:S01]  /*66a0*/  @!P3 IMAD R13, R70, R145, R14 ;  /* 0x00000091460db224 */ /* 0x002fe200078e020e */
[----:B------:R-:W-:Y:S04]  /*66b0*/  BSSY B1, `(.L_x_189) ;  /* 0x0000006000017945 */ /* 0x000fe80003800000 */
[----:B------:R1:W-:Y:S01]  /*66c0*/  @!P3 STG.E.U8 desc[UR36][R6.64+0x98], R13 ;  /* 0x0000980d0600b986 */ /* 0x0003e2000c101124 */
[----:B------:R-:W-:Y:S05]  /*66d0*/  @P2 BRA `(.L_x_190) ;  /* 0x00000000000c2947 */ /* 0x000fea0003800000 */
[----:B------:R-:W1:Y:S02]  /*66e0*/  LDG.E.U8 R154, desc[UR36][R10.64+0x99] ;  /* 0x000099240a9a7981 */ /* 0x000e64000c1e1100 */
[----:B-1----:R-:W-:-:S05]  /*66f0*/  PRMT R13, R154, 0x8880, RZ ;  /* 0x000088809a0d7816 */ /* 0x002fca00000000ff */
[----:B------:R-:W-:-:S07]  /*6700*/  IMAD R14, R13, R148, RZ ;  /* 0x000000940d0e7224 */ /* 0x000fce00078e02ff */
.L_x_190:
[----:B------:R-:W-:Y:S05]  /*6710*/  BSYNC B1 ;  /* 0x0000000000017941 */ /* 0x000fea0003800000 */
.L_x_189:
[----:B------:R-:W-:Y:S01]  /*6720*/  @!P2 IMAD R71, R71, R145, R14 ;  /* 0x000000914747a224 */ /* 0x000fe200078e020e */
[----:B------:R-:W-:Y:S04]  /*6730*/  BSSY B1, `(.L_x_191) ;  /* 0x0000006000017945 */ /* 0x000fe80003800000 */
[----:B------:R0:W-:Y:S01]  /*6740*/  @!P2 STG.E.U8 desc[UR36][R6.64+0x99], R71 ;  /* 0x000099470600a986 */ /* 0x0001e2000c101124 */
[----:B------:R-:W-:Y:S05]  /*6750*/  @P5 BRA `(.L_x_192) ;  /* 0x00000000000c5947 */ /* 0x000fea0003800000 */
[----:B------:R-:W1:Y:S02]  /*6760*/  LDG.E.U8 R154, desc[UR36][R8.64+0xa0] ;  /* 0x0000a024089a7981 */ /* 0x000e64000c1e1100 */
[----:B-1----:R-:W-:-:S05]  /*6770*/  PRMT R13, R154, 0x8880, RZ ;  /* 0x000088809a0d7816 */ /* 0x002fca00000000ff */
[----:B------:R-:W-:-:S07]  /*6780*/  IMAD R14, R13, R148, RZ ;  /* 0x000000940d0e7224 */ /* 0x000fce00078e02ff */
.L_x_192:
[----:B------:R-:W-:Y:S05]  /*6790*/  BSYNC B1 ;  /* 0x0000000000017941 */ /* 0x000fea0003800000 */
.L_x_191:
[----:B-1----:R-:W-:Y:S01]  /*67a0*/  @!P5 IMAD R13, R56, R145, R14 ;  /* 0x00000091380dd224 */ /* 0x002fe200078e020e */
[----:B------:R-:W-:Y:S04]  /*67b0*/  BSSY B1, `(.L_x_193) ;  /* 0x0000006000017945 */ /* 0x000fe80003800000 */
[----:B------:R1:W-:Y:S01]  /*67c0*/  @!P5 STG.E.U8 desc[UR36][R4.64+0xa0], R13 ;  /* 0x0000a00d0400d986 */ /* 0x0003e2000c101124 */
[----:B------:R-:W-:Y:S05]  /*67d0*/  @P4 BRA `(.L_x_194) ;  /* 0x00000000000c4947 */ /* 0x000fea0003800000 */
[----:B------:R-:W1:Y:S02]  /*67e0*/  LDG.E.U8 R154, desc[UR36][R8.64+0xa1] ;  /* 0x0000a124089a7981 */ /* 0x000e64000c1e1100 */
[----:B-1----:R-:W-:-:S05]  /*67f0*/  PRMT R13, R154, 0x8880, RZ ;  /* 0x000088809a0d7816 */ /* 0x002fca00000000ff */
[----:B------:R-:W-:-:S07]  /*6800*/  IMAD R14, R13, R148, RZ ;  /* 0x000000940d0e7224 */ /* 0x000fce00078e02ff */
.L_x_194:
[----:B------:R-:W-:Y:S05]  /*6810*/  BSYNC B1 ;  /* 0x0000000000017941 */ /* 0x000fea0003800000 */
.L_x_193:
        /* <DEDUP_REMOVED lines=13> */
.L_x_196:
[----:B------:R-:W-:Y:S05]  /*68f0*/  BSYNC B1 ;  /* 0x0000000000017941 */ /* 0x000fea0003800000 */
.L_x_195:
[----:B-1----:R-:W-:Y:S01]  /*6900*/  @!P1 IMAD R13, R58, R145, R14 ;  /* 0x000000913a0d9224 */ /* 0x002fe200078e020e */
[----:B------:R-:W-:Y:S04]  /*6910*/  BSSY B1, `(.L_x_197) ;  /* 0x0000006000017945 */ /* 0x000fe80003800000 */
[----:B------:R1:W-:Y:S01]  /*6920*/  @!P1 STG.E.U8 desc[UR36][R6.64+0xa0], R13 ;  /* 0x0000a00d06009986 */ /* 0x0003e2000c101124 */
[----:B------:R-:W-:Y:S05]  /*6930*/  @P0 BRA `(.L_x_198) ;  /* 0x00000000000c0947 */ /* 0x000fea0003800000 */
[----:B------:R-:W1:Y:S02]  /*6940*/  LDG.E.U8 R154, desc[UR36][R10.64+0xa1] ;  /* 0x0000a1240a9a7981 */ /* 0x000e64000c1e1100 */
[----:B-1----:R-:W-:-:S05]  /*6950*/  PRMT R13, R154, 0x8880, RZ ;  /* 0x000088809a0d7816 */ /* 0x002fca00000000ff */
[----:B------:R-:W-:-:S07]  /*6960*/  IMAD R14, R13, R148, RZ ;  /* 0x000000940d0e7224 */ /* 0x000fce00078e02ff */
.L_x_198:
[----:B------:R-:W-:Y:S05]  /*6970*/  BSYNC B1 ;  /* 0x0000000000017941 */ /* 0x000fea0003800000 */
.L_x_197:
[----:B------:R-:W-:Y:S01]  /*6980*/  @!P0 IMAD R59, R59, R145, R14 ;  /* 0x000000913b3b8224 */ /* 0x000fe200078e020e */
[----:B------:R-:W-:Y:S04]  /*6990*/  BSSY B1, `(.L_x_199) ;  /* 0x0000006000017945 */ /* 0x000fe80003800000 */
[----:B------:R0:W-:Y:S01]  /*69a0*/  @!P0 STG.E.U8 desc[UR36][R6.64+0xa1], R59 ;  /* 0x0000a13b06008986 */ /* 0x0001e2000c101124 */
[----:B------:R-:W-:Y:S05]  /*69b0*/  @P5 BRA `(.L_x_200) ;  /* 0x00000000000c5947 */ /* 0x000fea0003800000 */
[----:B------:R-:W1:Y:S02]  /*69c0*/  LDG.E.U8 R154, desc[UR36][R8.64+0xa8] ;  /* 0x0000a824089a7981 */ /* 0x000e64000c1e1100 */
[----:B-1----:R-:W-:-:S05]  /*69d0*/  PRMT R13, R154, 0x8880, RZ ;  /* 0x000088809a0d7816 */ /* 0x002fca00000000ff */
[----:B------:R-:W-:-:S07]  /*69e0*/  IMAD R14, R13, R148, RZ ;  /* 0x000000940d0e7224 */ /* 0x000fce00078e02ff */
.L_x_200:
[----:B------:R-:W-:Y:S05]  /*69f0*/  BSYNC B1 ;  /* 0x0000000000017941 */ /* 0x000fea0003800000 */
.L_x_199:
[----:B-1----:R-:W-:Y:S01]  /*6a00*/  @!P5 IMAD R13, R60, R145, R14 ;  /* 0x000000913c0dd224 */ /* 0x002fe200078e020e */
[----:B------:R-:W-:Y:S04]  /*6a10*/  BSSY B1, `(.L_x_201) ;  /* 0x0000006000017945 */ /* 0x000fe80003800000 */
[----:B------:R1:W-:Y:S01]  /*6a20*/  @!P5 STG.E.U8 desc[UR36][R4.64+0xa8], R13 ;  /* 0x0000a80d0400d986 */ /* 0x0003e2000c101124 */
[----:B------:R-:W-:Y:S05]  /*6a30*/  @P4 BRA `(.L_x_202) ;  /* 0x00000000000c4947 */ /* 0x000fea0003800000 */
[----:B------:R-:W1:Y:S02]  /*6a40*/  LDG.E.U8 R154, desc[UR36][R8.64+0xa9] ;  /* 0x0000a924089a7981 */ /* 0x000e64000c1e1100 */
[----:B-1----:R-:W-:-:S05]  /*6a50*/  PRMT R13, R154, 0x8880, RZ ;  /* 0x000088809a0d7816 */ /* 0x002fca00000000ff */
[----:B------:R-:W-:-:S07]  /*6a60*/  IMAD R14, R13, R148, RZ ;  /* 0x000000940d0e7224 */ /* 0x000fce00078e02ff */
.L_x_202:
[----:B------:R-:W-:Y:S05]  /*6a70*/  BSYNC B1 ;  /* 0x0000000000017941 */ /* 0x000fea0003800000 */
.L_x_201:
        /* <DEDUP_REMOVED lines=13> */
.L_x_204:
[----:B------:R-:W-:Y:S05]  /*6b50*/  BSYNC B1 ;  /* 0x0000000000017941 */ /* 0x000fea0003800000 */
.L_x_203:
[----:B-1----:R-:W-:Y:S01]  /*6b60*/  @!P3 IMAD R13, R62, R145, R14 ;  /* 0x000000913e0db224 */ /* 0x002fe200078e020e */
[----:B------:R-:W-:Y:S04]  /*6b70*/  BSSY B1, `(.L_x_205) ;  /* 0x0000006000017945 */ /* 0x000fe80003800000 */
[----:B------:R1:W-:Y:S01]  /*6b80*/  @!P3 STG.E.U8 desc[UR36][R6.64+0xa8], R13 ;  /* 0x0000a80d0600b986 */ /* 0x0003e2000c101124 */
[----:B------:R-:W-:Y:S05]  /*6b90*/  @P2 BRA `(.L_x_206) ;  /* 0x00000000000c2947 */ /* 0x000fea0003800000 */
[----:B------:R-:W1:Y:S02]  /*6ba0*/  LDG.E.U8 R154, desc[UR36][R10.64+0xa9] ;  /* 0x0000a9240a9a7981 */ /* 0x000e64000c1e1100 */
[----:B-1----:R-:W-:-:S05]  /*6bb0*/  PRMT R13, R154, 0x8880, RZ ;  /* 0x000088809a0d7816 */ /* 0x002fca00000000ff */
[----:B------:R-:W-:-:S07]  /*6bc0*/  IMAD R14, R13, R148, RZ ;  /* 0x000000940d0e7224 */ /* 0x000fce00078e02ff */
.L_x_206:
[----:B------:R-:W-:Y:S05]  /*6bd0*/  BSYNC B1 ;  /* 0x0000000000017941 */ /* 0x000fea0003800000 */
.L_x_205:
[----:B------:R-:W-:Y:S01]  /*6be0*/  @!P2 IMAD R63, R63, R145, R14 ;  /* 0x000000913f3fa224 */ /* 0x000fe200078e020e */
[----:B------:R-:W-:Y:S04]  /*6bf0*/  BSSY B1, `(.L_x_207) ;  /* 0x0000006000017945 */ /* 0x000fe80003800000 */
[----:B------:R0:W-:Y:S01]  /*6c00*/  @!P2 STG.E.U8 desc[UR36][R6.64+0xa9], R63 ;  /* 0x0000a93f0600a986 */ /* 0x0001e2000c101124 */
[----:B------:R-:W-:Y:S05]  /*6c10*/  @P5 BRA `(.L_x_208) ;  /* 0x00000000000c5947 */ /* 0x000fea0003800000 */
[----:B------:R-:W1:Y:S02]  /*6c20*/  LDG.E.U8 R154, desc[UR36][R8.64+0xb0] ;  /* 0x0000b024089a7981 */ /* 0x000e64000c1e1100 */
[----:B-1----:R-:W-:-:S05]  /*6c30*/  PRMT R13, R154, 0x8880, RZ ;  /* 0x000088809a0d7816 */ /* 0x002fca00000000ff */
[----:B------:R-:W-:-:S07]  /*6c40*/  IMAD R14, R13, R148, RZ ;  /* 0x000000940d0e7224 */ /* 0x000fce00078e02ff */
.L_x_208:
[----:B------:R-:W-:Y:S05]  /*6c50*/  BSYNC B1 ;  /* 0x0000000000017941 */ /* 0x000fea0003800000 */
.L_x_207:
[----:B-1----:R-:W-:Y:S01]  /*6c60*/  @!P5 IMAD R13, R48, R145, R14 ;  /* 0x00000091300dd224 */ /* 0x002fe200078e020e */
[----:B------:R-:W-:Y:S04]  /*6c70*/  BSSY B1, `(.L_x_209) ;  /* 0x0000006000017945 */ /* 0x000fe80003800000 */
[----:B------:R1:W-:Y:S01]  /*6c80*/  @!P5 STG.E.U8 desc[UR36][R4.64+0xb0], R13 ;  /* 0x0000b00d0400d986 */ /* 0x0003e2000c101124 */
[----:B------:R-:W-:Y:S05]  /*6c90*/  @P4 BRA `(.L_x_210) ;  /* 0x00000000000c4947 */ /* 0x000fea0003800000 */
[----:B------:R-:W1:Y:S02]  /*6ca0*/  LDG.E.U8 R154, desc[UR36][R8.64+0xb1] ;  /* 0x0000b124089a7981 */ /* 0x000e64000c1e1100 */
[----:B-1----:R-:W-:-:S05]  /*6cb0*/  PRMT R13, R154, 0x8880, RZ ;  /* 0x000088809a0d7816 */ /* 0x002fca00000000ff */
[----:B------:R-:W-:-:S07]  /*6cc0*/  IMAD R14, R13, R148, RZ ;  /* 0x000000940d0e7224 */ /* 0x000fce00078e02ff */
.L_x_210:
[----:B------:R-:W-:Y:S05]  /*6cd0*/  BSYNC B1 ;  /* 0x0000000000017941 */ /* 0x000fea0003800000 */
.L_x_209:
        /* <DEDUP_REMOVED lines=13> */
.L_x_212:
[----:B------:R-:W-:Y:S05]  /*6db0*/  BSYNC B1 ;  /* 0x0000000000017941 */ /* 0x000fea0003800000 */
.L_x_211:
[----:B-1----:R-:W-:Y:S01]  /*6dc0*/  @!P1 IMAD R13, R50, R145, R14 ;  /* 0x00000091320d9224 */ /* 0x002fe200078e020e */
[----:B------:R-:W-:Y:S04]  /*6dd0*/  BSSY B1, `(.L_x_213) ;  /* 0x0000006000017945 */ /* 0x000fe80003800000 */
[----:B------:R1:W-:Y:S01]  /*6de0*/  @!P1 STG.E.U8 desc[UR36][R6.64+0xb0], R13 ;  /* 0x0000b00d06009986 */ /* 0x0003e2000c101124 */
[----:B------:R-:W-:Y:S05]  /*6df0*/  @P0 BRA `(.L_x_214) ;  /* 0x00000000000c0947 */ /* 0x000fea0003800000 */
[----:B------:R-:W1:Y:S02]  /*6e00*/  LDG.E.U8 R154, desc[UR36][R10.64+0xb1] ;  /* 0x0000b1240a9a7981 */ /* 0x000e64000c1e1100 */
[----:B-1----:R-:W-:-:S05]  /*6e10*/  PRMT R13, R154, 0x8880, RZ ;  /* 0x000088809a0d7816 */ /* 0x002fca00000000ff */
[----:B------:R-:W-:-:S07]  /*6e20*/  IMAD R14, R13, R148, RZ ;  /* 0x000000940d0e7224 */ /* 0x000fce00078e02ff */
.L_x_214:
[----:B------:R-:W-:Y:S05]  /*6e30*/  BSYNC B1 ;  /* 0x0000000000017941 */ /* 0x000fea0003800000 */
.L_x_213:
[----:B------:R-:W-:Y:S01]  /*6e40*/  @!P0 IMAD R51, R51, R145, R14 ;  /* 0x0000009133338224 */ /* 0x000fe200078e020e */
[----:B------:R-:W-:Y:S04]  /*6e50*/  BSSY B1, `(.L_x_215) ;  /* 0x0000006000017945 */ /* 0x000fe80003800000 */
[----:B------:R0:W-:Y:S01]  /*6e60*/  @!P0 STG.E.U8 desc[UR36][R6.64+0xb1], R51 ;  /* 0x0000b13306008986 */ /* 0x0001e2000c101124 */
[----:B------:R-:W-:Y:S05]  /*6e70*/  @P5 BRA `(.L_x_216) ;  /* 0x00000000000c5947 */ /* 0x000fea0003800000 */
[----:B------:R-:W1:Y:S02]  /*6e80*/  LDG.E.U8 R154, desc[UR36][R8.64+0xb8] ;  /* 0x0000b824089a7981 */ /* 0x000e64000c1e1100 */
[----:B-1----:R-:W-:-:S05]  /*6e90*/  PRMT R13, R154, 0x8880, RZ ;  /* 0x000088809a0d7816 */ /* 0x002fca00000000ff */
[----:B------:R-:W-:-:S07]  /*6ea0*/  IMAD R14, R13, R148, RZ ;  /* 0x000000940d0e7224 */ /* 0x000fce00078e02ff */
.L_x_216:
[----:B------:R-:W-:Y:S05]  /*6eb0*/  BSYNC B1 ;  /* 0x0000000000017941 */ /* 0x000fea0003800000 */
.L_x_215:
[----:B-1----:R-:W-:Y:S01]  /*6ec0*/  @!P5 IMAD R13, R52, R145, R14 ;  /* 0x00000091340dd224 */ /* 0x002fe200078e020e */
[----:B------:R-:W-:Y:S04]  /*6ed0*/  BSSY B1, `(.L_x_217) ;  /* 0x0000006000017945 */ /* 0x000fe80003800000 */
[----:B------:R1:W-:Y:S01]  /*6ee0*/  @!P5 STG.E.U8 desc[UR36][R4.64+0xb8], R13 ;  /* 0x0000b80d0400d986 */ /* 0x0003e2000c101124 */
[----:B------:R-:W-:Y:S05]  /*6ef0*/  @P4 BRA `(.L_x_218) ;  /* 0x00000000000c4947 */ /* 0x000fea0003800000 */
[----:B------:R-:W1:Y:S02]  /*6f00*/  LDG.E.U8 R154, desc[UR36][R8.64+0xb9] ;  /* 0x0000b924089a7981 */ /* 0x000e64000c1e1100 */
[----:B-1----:R-:W-:-:S05]  /*6f10*/  PRMT R13, R154, 0x8880, RZ ;  /* 0x000088809a0d7816 */ /* 0x002fca00000000ff */
[----:B------:R-:W-:-:S07]  /*6f20*/  IMAD R14, R13, R148, RZ ;  /* 0x000000940d0e7224 */ /* 0x000fce00078e02ff */
.L_x_218:
[----:B------:R-:W-:Y:S05]  /*6f30*/  BSYNC B1 ;  /* 0x0000000000017941 */ /* 0x000fea0003800000 */
.L_x_217:
        /* <DEDUP_REMOVED lines=13> */
.L_x_220:
[----:B------:R-:W-:Y:S05]  /*7010*/  BSYNC B1 ;  /* 0x0000000000017941 */ /* 0x000fea0003800000 */
.L_x_219:
[----:B-1----:R-:W-:Y:S01]  /*7020*/  @!P3 IMAD R13, R54, R145, R14 ;  /* 0x00000091360db224 */ /* 0x002fe200078e020e */
[----:B------:R-:W-:Y:S04]  /*7030*/  BSSY B1, `(.L_x_221) ;  /* 0x0000006000017945 */ /* 0x000fe80003800000 */
[----:B------:R1:W-:Y:S01]  /*7040*/  @!P3 STG.E.U8 desc[UR36][R6.64+0xb8], R13 ;  /* 0x0000b80d0600b986 */ /* 0x0003e2000c101124 */
[----:B------:R-:W-:Y:S05]  /*7050*/  @P2 BRA `(.L_x_222) ;  /* 0x00000000000c2947 */ /* 0x000fea0003800000 */
[----:B------:R-:W1:Y:S02]  /*7060*/  LDG.E.U8 R154, desc[UR36][R10.64+0xb9] ;  /* 0x0000b9240a9a7981 */ /* 0x000e64000c1e1100 */
[----:B-1----:R-:W-:-:S05]  /*7070*/  PRMT R13, R154, 0x8880, RZ ;  /* 0x000088809a0d7816 */ /* 0x002fca00000000ff */
[----:B------:R-:W-:-:S07]  /*7080*/  IMAD R14, R13, R148, RZ ;  /* 0x000000940d0e7224 */ /* 0x000fce00078e02ff */
.L_x_222:
[----:B------:R-:W-:Y:S05]  /*7090*/  BSYNC B1 ;  /* 0x0000000000017941 */ /* 0x000fea0003800000 */
.L_x_221:
[----:B------:R-:W-:Y:S01]  /*70a0*/  @!P2 IMAD R55, R55, R145, R14 ;  /* 0x000000913737a224 */ /* 0x000fe200078e020e */
[----:B------:R-:W-:Y:S04]  /*70b0*/  BSSY B1, `(.L_x_223) ;  /* 0x0000006000017945 */ /* 0x000fe80003800000 */
[----:B------:R0:W-:Y:S01]  /*70c0*/  @!P2 STG.E.U8 desc[UR36][R6.64+0xb9], R55 ;  /* 0x0000b9370600a986 */ /* 0x0001e2000c101124 */
[----:B------:R-:W-:Y:S05]  /*70d0*/  @P5 BRA `(.L_x_224) ;  /* 0x00000000000c5947 */ /* 0x000fea0003800000 */
[----:B------:R-:W1:Y:S02]  /*70e0*/  LDG.E.U8 R154, desc[UR36][R8.64+0xc0] ;  /* 0x0000c024089a7981 */ /* 0x000e64000c1e1100 */
[----:B-1----:R-:W-:-:S05]  /*70f0*/  PRMT R13, R154, 0x8880, RZ ;  /* 0x000088809a0d7816 */ /* 0x002fca00000000ff */
[----:B------:R-:W-:-:S07]  /*7100*/  IMAD R14, R13, R148, RZ ;  /* 0x000000940d0e7224 */ /* 0x000fce00078e02ff */
.L_x_224:
[----:B------:R-:W-:Y:S05]  /*7110*/  BSYNC B1 ;  /* 0x0000000000017941 */ /* 0x000fea0003800000 */
.L_x_223:
[----:B-1----:R-:W-:Y:S01]  /*7120*/  @!P5 IMAD R13, R40, R145, R14 ;  /* 0x00000091280dd224 */ /* 0x002fe200078e020e */
[----:B------:R-:W-:Y:S04]  /*7130*/  BSSY B1, `(.L_x_225) ;  /* 0x0000006000017945 */ /* 0x000fe80003800000 */
[----:B------:R1:W-:Y:S01]  /*7140*/  @!P5 STG.E.U8 desc[UR36][R4.64+0xc0], R13 ;  /* 0x0000c00d0400d986 */ /* 0x0003e2000c101124 */
[----:B------:R-:W-:Y:S05]  /*7150*/  @P4 BRA `(.L_x_226) ;  /* 0x00000000000c4947 */ /* 0x000fea0003800000 */
[----:B------:R-:W1:Y:S02]  /*7160*/  LDG.E.U8 R154, desc[UR36][R8.64+0xc1] ;  /* 0x0000c124089a7981 */ /* 0x000e64000c1e1100 */
[----:B-1----:R-:W-:-:S05]  /*7170*/  PRMT R13, R154, 0x8880, RZ ;  /* 0x000088809a0d7816 */ /* 0x002fca00000000ff */
[----:B------:R-:W-:-:S07]  /*7180*/  IMAD R14, R13, R148, RZ ;  /* 0x000000940d0e7224 */ /* 0x000fce00078e02ff */
.L_x_226:
[----:B------:R-:W-:Y:S05]  /*7190*/  BSYNC B1 ;  /* 0x0000000000017941 */ /* 0x000fea0003800000 */
.L_x_225:
        /* <DEDUP_REMOVED lines=13> */
.L_x_228:
[----:B------:R-:W-:Y:S05]  /*7270*/  BSYNC B1 ;  /* 0x0000000000017941 */ /* 0x000fea0003800000 */
.L_x_227:
[----:B-1----:R-:W-:Y:S01]  /*7280*/  @!P1 IMAD R13, R42, R145, R14 ;  /* 0x000000912a0d9224 */ /* 0x002fe200078e020e */
[----:B------:R-:W-:Y:S04]  /*7290*/  BSSY B1, `(.L_x_229) ;  /* 0x0000006000017945 */ /* 0x000fe80003800000 */
[----:B------:R1:W-:Y:S01]  /*72a0*/  @!P1 STG.E.U8 desc[UR36][R6.64+0xc0], R13 ;  /* 0x0000c00d06009986 */ /* 0x0003e2000c101124 */
[----:B------:R-:W-:Y:S05]  /*72b0*/  @P0 BRA `(.L_x_230) ;  /* 0x00000000000c0947 */ /* 0x000fea0003800000 */
[----:B------:R-:W1:Y:S02]  /*72c0*/  LDG.E.U8 R154, desc[UR36][R10.64+0xc1] ;  /* 0x0000c1240a9a7981 */ /* 0x000e64000c1e1100 */
[----:B-1----:R-:W-:-:S05]  /*72d0*/  PRMT R13, R154, 0x8880, RZ ;  /* 0x000088809a0d7816 */ /* 0x002fca00000000ff */
[----:B------:R-:W-:-:S07]  /*72e0*/  IMAD R14, R13, R148, RZ ;  /* 0x000000940d0e7224 */ /* 0x000fce00078e02ff */
.L_x_230:
[----:B------:R-:W-:Y:S05]  /*72f0*/  BSYNC B1 ;  /* 0x0000000000017941 */ /* 0x000fea0003800000 */
.L_x_229:
[----:B------:R-:W-:Y:S01]  /*7300*/  @!P0 IMAD R43, R43, R145, R14 ;  /* 0x000000912b2b8224 */ /* 0x000fe200078e020e */
[----:B------:R-:W-:Y:S04]  /*7310*/  BSSY B1, `(.L_x_231) ;  /* 0x0000006000017945 */ /* 0x000fe80003800000 */
[----:B------:R0:W-:Y:S01]  /*7320*/  @!P0 STG.E.U8 desc[UR36][R6.64+0xc1], R43 ;  /* 0x0000c12b06008986 */ /* 0x0001e2000c101124 */
[----:B------:R-:W-:Y:S05]  /*7330*/  @P5 BRA `(.L_x_232) ;  /* 0x00000000000c5947 */ /* 0x000fea0003800000 */
[----:B------:R-:W1:Y:S02]  /*7340*/  LDG.E.U8 R154, desc[UR36][R8.64+0xc8] ;  /* 0x0000c824089a7981 */ /* 0x000e64000c1e1100 */
[----:B-1----:R-:W-:-:S05]  /*7350*/  PRMT R13, R154, 0x8880, RZ ;  /* 0x000088809a0d7816 */ /* 0x002fca00000000ff */
[----:B------:R-:W-:-:S07]  /*7360*/  IMAD R14, R13, R148, RZ ;  /* 0x000000940d0e7224 */ /* 0x000fce00078e02ff */
.L_x_232:
[----:B------:R-:W-:Y:S05]  /*7370*/  BSYNC B1 ;  /* 0x0000000000017941 */ /* 0x000fea0003800000 */
.L_x_231:
[----:B-1----:R-:W-:Y:S01]  /*7380*/  @!P5 IMAD R13, R44, R145, R14 ;  /* 0x000000912c0dd224 */ /* 0x002fe200078e020e */
[----:B------:R-:W-:Y:S04]  /*7390*/  BSSY B1, `(.L_x_233) ;  /* 0x0000006000017945 */ /* 0x000fe80003800000 */
[----:B------:R1:W-:Y:S01]  /*73a0*/  @!P5 STG.E.U8 desc[UR36][R4.64+0xc8], R13 ;  /* 0x0000c80d0400d986 */ /* 0x0003e2000c101124 */
[----:B------:R-:W-:Y:S05]  /*73b0*/  @P4 BRA `(.L_x_234) ;  /* 0x00000000000c4947 */ /* 0x000fea0003800000 */
[----:B------:R-:W1:Y:S02]  /*73c0*/  LDG.E.U8 R154, desc[UR36][R8.64+0xc9] ;  /* 0x0000c924089a7981 */ /* 0x000e64000c1e1100 */
[----:B-1----:R-:W-:-:S05]  /*73d0*/  PRMT R13, R154, 0x8880, RZ ;  /* 0x000088809a0d7816 */ /* 0x002fca00000000ff */
[----:B------:R-:W-:-:S07]  /*73e0*/  IMAD R14, R13, R148, RZ ;  /* 0x000000940d0e7224 */ /* 0x000fce00078e02ff */
.L_x_234:
[----:B------:R-:W-:Y:S05]  /*73f0*/  BSYNC B1 ;  /* 0x0000000000017941 */ /* 0x000fea0003800000 */
.L_x_233:
        /* <DEDUP_REMOVED lines=13> */
.L_x_236:
[----:B------:R-:W-:Y:S05]  /*74d0*/  BSYNC B1 ;  /* 0x0000000000017941 */ /* 0x000fea0003800000 */
.L_x_235:
[----:B-1----:R-:W-:Y:S01]  /*74e0*/  @!P3 IMAD R13, R46, R145, R14 ;  /* 0x000000912e0db224 */ /* 0x002fe200078e020e */
[----:B------:R-:W-:Y:S04]  /*74f0*/  BSSY B1, `(.L_x_237) ;  /* 0x0000006000017945 */ /* 0x000fe80003800000 */
[----:B------:R1:W-:Y:S01]  /*7500*/  @!P3 STG.E.U8 desc[UR36][R6.64+0xc8], R13 ;  /* 0x0000c80d0600b986 */ /* 0x0003e2000c101124 */
[----:B------:R-:W-:Y:S05]  /*7510*/  @P2 BRA `(.L_x_238) ;  /* 0x00000000000c2947 */ /* 0x000fea0003800000 */
[----:B------:R-:W1:Y:S02]  /*7520*/  LDG.E.U8 R154, desc[UR36][R10.64+0xc9] ;  /* 0x0000c9240a9a7981 */ /* 0x000e64000c1e1100 */
[----:B-1----:R-:W-:-:S05]  /*7530*/  PRMT R13, R154, 0x8880, RZ ;  /* 0x000088809a0d7816 */ /* 0x002fca00000000ff */
[----:B------:R-:W-:-:S07]  /*7540*/  IMAD R14, R13, R148, RZ ;  /* 0x000000940d0e7224 */ /* 0x000fce00078e02ff */
.L_x_238:
[----:B------:R-:W-:Y:S05]  /*7550*/  BSYNC B1 ;  /* 0x0000000000017941 */ /* 0x000fea0003800000 */
.L_x_237:
[----:B------:R-:W-:Y:S01]  /*7560*/  @!P2 IMAD R47, R47, R145, R14 ;  /* 0x000000912f2fa224 */ /* 0x000fe200078e020e */
[----:B------:R-:W-:Y:S04]  /*7570*/  BSSY B1, `(.L_x_239) ;  /* 0x0000006000017945 */ /* 0x000fe80003800000 */
[----:B------:R0:W-:Y:S01]  /*7580*/  @!P2 STG.E.U8 desc[UR36][R6.64+0xc9], R47 ;  /* 0x0000c92f0600a986 */ /* 0x0001e2000c101124 */
[----:B------:R-:W-:Y:S05]  /*7590*/  @P5 BRA `(.L_x_240) ;  /* 0x00000000000c5947 */ /* 0x000fea0003800000 */
[----:B------:R-:W1:Y:S02]  /*75a0*/  LDG.E.U8 R154, desc[UR36][R8.64+0xd0] ;  /* 0x0000d024089a7981 */ /* 0x000e64000c1e1100 */
[----:B-1----:R-:W-:-:S05]  /*75b0*/  PRMT R13, R154, 0x8880, RZ ;  /* 0x000088809a0d7816 */ /* 0x002fca00000000ff */
[----:B------:R-:W-:-:S07]  /*75c0*/  IMAD R14, R13, R148, RZ ;  /* 0x000000940d0e7224 */ /* 0x000fce00078e02ff */
.L_x_240:
[----:B------:R-:W-:Y:S05]  /*75d0*/  BSYNC B1 ;  /* 0x0000000000017941 */ /* 0x000fea0003800000 */
.L_x_239:
[----:B-1----:R-:W-:Y:S01]  /*75e0*/  @!P5 IMAD R13, R32, R145, R14 ;  /* 0x00000091200dd224 */ /* 0x002fe200078e020e */
[----:B------:R-:W-:Y:S04]  /*75f0*/  BSSY B1, `(.L_x_241) ;  /* 0x0000006000017945 */ /* 0x000fe80003800000 */
[----:B------:R1:W-:Y:S01]  /*7600*/  @!P5 STG.E.U8 desc[UR36][R4.64+0xd0], R13 ;  /* 0x0000d00d0400d986 */ /* 0x0003e2000c101124 */
[----:B------:R-:W-:Y:S05]  /*7610*/  @P4 BRA `(.L_x_242) ;  /* 0x00000000000c4947 */ /* 0x000fea0003800000 */
[----:B------:R-:W1:Y:S02]  /*7620*/  LDG.E.U8 R154, desc[UR36][R8.64+0xd1] ;  /* 0x0000d124089a7981 */ /* 0x000e64000c1e1100 */
[----:B-1----:R-:W-:-:S05]  /*7630*/  PRMT R13, R154, 0x8880, RZ ;  /* 0x000088809a0d7816 */ /* 0x002fca00000000ff */
[----:B------:R-:W-:-:S07]  /*7640*/  IMAD R14, R13, R148, RZ ;  /* 0x000000940d0e7224 */ /* 0x000fce00078e02ff */
.L_x_242:
[----:B------:R-:W-:Y:S05]  /*7650*/  BSYNC B1 ;  /* 0x0000000000017941 */ /* 0x000fea0003800000 */
.L_x_241:
        /* <DEDUP_REMOVED lines=13> */
.L_x_244:
[----:B------:R-:W-:Y:S05]  /*7730*/  BSYNC B1 ;  /* 0x0000000000017941 */ /* 0x000fea0003800000 */
.L_x_243:
[----:B-1----:R-:W-:Y:S01]  /*7740*/  @!P1 IMAD R13, R34, R145, R14 ;  /* 0x00000091220d9224 */ /* 0x002fe200078e020e */
[----:B------:R-:W-:Y:S04]  /*7750*/  BSSY B1, `(.L_x_245) ;  /* 0x0000006000017945 */ /* 0x000fe80003800000 */
[----:B------:R1:W-:Y:S01]  /*7760*/  @!P1 STG.E.U8 desc[UR36][R6.64+0xd0], R13 ;  /* 0x0000d00d06009986 */ /* 0x0003e2000c101124 */
[----:B------:R-:W-:Y:S05]  /*7770*/  @P0 BRA `(.L_x_246) ;  /* 0x00000000000c0947 */ /* 0x000fea0003800000 */
[----:B------:R-:W1:Y:S02]  /*7780*/  LDG.E.U8 R154, desc[UR36][R10.64+0xd1] ;  /* 0x0000d1240a9a7981 */ /* 0x000e64000c1e1100 */
[----:B-1----:R-:W-:-:S05]  /*7790*/  PRMT R13, R154, 0x8880, RZ ;  /* 0x000088809a0d7816 */ /* 0x002fca00000000ff */
[----:B------:R-:W-:-:S07]  /*77a0*/  IMAD R14, R13, R148, RZ ;  /* 0x000000940d0e7224 */ /* 0x000fce00078e02ff */
.L_x_246:
[----:B------:R-:W-:Y:S05]  /*77b0*/  BSYNC B1 ;  /* 0x0000000000017941 */ /* 0x000fea0003800000 */
.L_x_245:
[----:B------:R-:W-:Y:S01]  /*77c0*/  @!P0 IMAD R35, R35, R145, R14 ;  /* 0x0000009123238224 */ /* 0x000fe200078e020e */
[----:B------:R-:W-:Y:S04]  /*77d0*/  BSSY B1, `(.L_x_247) ;  /* 0x0000006000017945 */ /* 0x000fe80003800000 */
[----:B------:R0:W-:Y:S01]  /*77e0*/  @!P0 STG.E.U8 desc[UR36][R6.64+0xd1], R35 ;  /* 0x0000d12306008986 */ /* 0x0001e2000c101124 */
[----:B------:R-:W-:Y:S05]  /*77f0*/  @P5 BRA `(.L_x_248) ;  /* 0x00000000000c5947 */ /* 0x000fea0003800000 */
[----:B------:R-:W1:Y:S02]  /*7800*/  LDG.E.U8 R154, desc[UR36][R8.64+0xd8] ;  /* 0x0000d824089a7981 */ /* 0x000e64000c1e1100 */
[----:B-1----:R-:W-:-:S05]  /*7810*/  PRMT R13, R154, 0x8880, RZ ;  /* 0x000088809a0d7816 */ /* 0x002fca00000000ff */
[----:B------:R-:W-:-:S07]  /*7820*/  IMAD R14, R13, R148, RZ ;  /* 0x000000940d0e7224 */ /* 0x000fce00078e02ff */
.L_x_248:
[----:B------:R-:W-:Y:S05]  /*7830*/  BSYNC B1 ;  /* 0x0000000000017941 */ /* 0x000fea0003800000 */
.L_x_247:
[----:B-1----:R-:W-:Y:S01]  /*7840*/  @!P5 IMAD R13, R36, R145, R14 ;  /* 0x00000091240dd224 */ /* 0x002fe200078e020e */
[----:B------:R-:W-:Y:S04]  /*7850*/  BSSY B1, `(.L_x_249) ;  /* 0x0000006000017945 */ /* 0x000fe80003800000 */
[----:B------:R1:W-:Y:S01]  /*7860*/  @!P5 STG.E.U8 desc[UR36][R4.64+0xd8], R13 ;  /* 0x0000d80d0400d986 */ /* 0x0003e2000c101124 */
[----:B------:R-:W-:Y:S05]  /*7870*/  @P4 BRA `(.L_x_250) ;  /* 0x00000000000c4947 */ /* 0x000fea0003800000 */
[----:B------:R-:W1:Y:S02]  /*7880*/  LDG.E.U8 R154, desc[UR36][R8.64+0xd9] ;  /* 0x0000d924089a7981 */ /* 0x000e64000c1e1100 */
[----:B-1----:R-:W-:-:S05]  /*7890*/  PRMT R13, R154, 0x8880, RZ ;  /* 0x000088809a0d7816 */ /* 0x002fca00000000ff */
[----:B------:R-:W-:-:S07]  /*78a0*/  IMAD R14, R13, R148, RZ ;  /* 0x000000940d0e7224 */ /* 0x000fce00078e02ff */
.L_x_250:
[----:B------:R-:W-:Y:S05]  /*78b0*/  BSYNC B1 ;  /* 0x0000000000017941 */ /* 0x000fea0003800000 */
.L_x_249:
        /* <DEDUP_REMOVED lines=13> */
.L_x_252:
[----:B------:R-:W-:Y:S05]  /*7990*/  BSYNC B1 ;  /* 0x0000000000017941 */ /* 0x000fea0003800000 */
.L_x_251:
[----:B-1----:R-:W-:Y:S01]  /*79a0*/  @!P3 IMAD R13, R38, R145, R14 ;  /* 0x00000091260db224 */ /* 0x002fe200078e020e */
[----:B------:R-:W-:Y:S04]  /*79b0*/  BSSY B1, `(.L_x_253) ;  /* 0x0000006000017945 */ /* 0x000fe80003800000 */
[----:B------:R1:W-:Y:S01]  /*79c0*/  @!P3 STG.E.U8 desc[UR36][R6.64+0xd8], R13 ;  /* 0x0000d80d0600b986 */ /* 0x0003e2000c101124 */
[----:B------:R-:W-:Y:S05]  /*79d0*/  @P2 BRA `(.L_x_254) ;  /* 0x00000000000c2947 */ /* 0x000fea0003800000 */
[----:B------:R-:W1:Y:S02]  /*79e0*/  LDG.E.U8 R154, desc[UR36][R10.64+0xd9] ;  /* 0x0000d9240a9a7981 */ /* 0x000e64000c1e1100 */
[----:B-1----:R-:W-:-:S05]  /*79f0*/  PRMT R13, R154, 0x8880, RZ ;  /* 0x000088809a0d7816 */ /* 0x002fca00000000ff */
[----:B------:R-:W-:-:S07]  /*7a00*/  IMAD R14, R13, R148, RZ ;  /* 0x000000940d0e7224 */ /* 0x000fce00078e02ff */
.L_x_254:
[----:B------:R-:W-:Y:S05]  /*7a10*/  BSYNC B1 ;  /* 0x0000000000017941 */ /* 0x000fea0003800000 */
.L_x_253:
[----:B------:R-:W-:Y:S01]  /*7a20*/  @!P2 IMAD R39, R39, R145, R14 ;  /* 0x000000912727a224 */ /* 0x000fe200078e020e */
[----:B------:R-:W-:Y:S04]  /*7a30*/  BSSY B1, `(.L_x_255) ;  /* 0x0000006000017945 */ /* 0x000fe80003800000 */
[----:B------:R0:W-:Y:S01]  /*7a40*/  @!P2 STG.E.U8 desc[UR36][R6.64+0xd9], R39 ;  /* 0x0000d9270600a986 */ /* 0x0001e2000c101124 */
[----:B------:R-:W-:Y:S05]  /*7a50*/  @P5 BRA `(.L_x_256) ;  /* 0x00000000000c5947 */ /* 0x000fea0003800000 */
[----:B------:R-:W1:Y:S02]  /*7a60*/  LDG.E.U8 R154, desc[UR36][R8.64+0xe0] ;  /* 0x0000e024089a7981 */ /* 0x000e64000c1e1100 */
[----:B-1----:R-:W-:-:S05]  /*7a70*/  PRMT R13, R154, 0x8880, RZ ;  /* 0x000088809a0d7816 */ /* 0x002fca00000000ff */
[----:B------:R-:W-:-:S07]  /*7a80*/  IMAD R14, R13, R148, RZ ;  /* 0x000000940d0e7224 */ /* 0x000fce00078e02ff */
.L_x_256:
[----:B------:R-:W-:Y:S05]  /*7a90*/  BSYNC B1 ;  /* 0x0000000000017941 */ /* 0x000fea0003800000 */
.L_x_255:
[----:B-1----:R-:W-:Y:S01]  /*7aa0*/  @!P5 IMAD R13, R24, R145, R14 ;  /* 0x00000091180dd224 */ /* 0x002fe200078e020e */
[----:B------:R-:W-:Y:S04]  /*7ab0*/  BSSY B1, `(.L_x_257) ;  /* 0x0000006000017945 */ /* 0x000fe80003800000 */
[----:B------:R1:W-:Y:S01]  /*7ac0*/  @!P5 STG.E.U8 desc[UR36][R4.64+0xe0], R13 ;  /* 0x0000e00d0400d986 */ /* 0x0003e2000c101124 */
[----:B------:R-:W-:Y:S05]  /*7ad0*/  @P4 BRA `(.L_x_258) ;  /* 0x00000000000c4947 */ /* 0x000fea0003800000 */
[----:B------:R-:W1:Y:S02]  /*7ae0*/  LDG.E.U8 R154, desc[UR36][R8.64+0xe1] ;  /* 0x0000e124089a7981 */ /* 0x000e64000c1e1100 */
[----:B-1----:R-:W-:-:S05]  /*7af0*/  PRMT R13, R154, 0x8880, RZ ;  /* 0x000088809a0d7816 */ /* 0x002fca00000000ff */
[----:B------:R-:W-:-:S07]  /*7b00*/  IMAD R14, R13, R148, RZ ;  /* 0x000000940d0e7224 */ /* 0x000fce00078e02ff */
.L_x_258:
[----:B------:R-:W-:Y:S05]  /*7b10*/  BSYNC B1 ;  /* 0x0000000000017941 */ /* 0x000fea0003800000 */
.L_x_257:
        /* <DEDUP_REMOVED lines=9> */
[----:B------:R-:W-:Y:S01]  /*7bb0*/  ISETP.LT.OR P3, PT, R3, 0x9, !P3 ;  /* 0x000000090300780c */ /* 0x000fe20005f61670 */
[----:B------:R-:W-:-:S12]  /*7bc0*/  @P1 BRA `(.L_x_260) ;  /* 0x00000000000c1947 */ /* 0x000fd80003800000 */
[----:B------:R-:W1:Y:S02]  /*7bd0*/  LDG.E.U8 R154, desc[UR36][R10.64+0xe0] ;  /* 0x0000e0240a9a7981 */ /* 0x000e64000c1e1100 */
[----:B-1----:R-:W-:-:S05]  /*7be0*/  PRMT R13, R154, 0x8880, RZ ;  /* 0x000088809a0d7816 */ /* 0x002fca00000000ff */
[----:B------:R-:W-:-:S07]  /*7bf0*/  IMAD R14, R13, R148, RZ ;  /* 0x000000940d0e7224 */ /* 0x000fce00078e02ff */
.L_x_260:
[----:B------:R-:W-:Y:S05]  /*7c00*/  BSYNC B1 ;  /* 0x0000000000017941 */ /* 0x000fea0003800000 */
.L_x_259:
[----:B-1----:R-:W-:Y:S01]  /*7c10*/  @!P1 IMAD R13, R26, R145, R14 ;  /* 0x000000911a0d9224 */ /* 0x002fe200078e020e */
[----:B------:R-:W-:Y:S04]  /*7c20*/  BSSY B1, `(.L_x_261) ;  /* 0x0000006000017945 */ /* 0x000fe80003800000 */
[----:B------:R1:W-:Y:S01]  /*7c30*/  @!P1 STG.E.U8 desc[UR36][R6.64+0xe0], R13 ;  /* 0x0000e00d06009986 */ /* 0x0003e2000c101124 */
[----:B------:R-:W-:Y:S05]  /*7c40*/  @P0 BRA `(.L_x_262) ;  /* 0x00000000000c0947 */ /* 0x000fea0003800000 */
[----:B------:R-:W1:Y:S02]  /*7c50*/  LDG.E.U8 R154, desc[UR36][R10.64+0xe1] ;  /* 0x0000e1240a9a7981 */ /* 0x000e64000c1e1100 */
[----:B-1----:R-:W-:-:S05]  /*7c60*/  PRMT R13, R154, 0x8880, RZ ;  /* 0x000088809a0d7816 */ /* 0x002fca00000000ff */
[----:B------:R-:W-:-:S07]  /*7c70*/  IMAD R14, R13, R148, RZ ;  /* 0x000000940d0e7224 */ /* 0x000fce00078e02ff */
.L_x_262:
[----:B------:R-:W-:Y:S05]  /*7c80*/  BSYNC B1 ;  /* 0x0000000000017941 */ /* 0x000fea0003800000 */
.L_x_261:
[----:B------:R-:W-:Y:S01]  /*7c90*/  @!P0 IMAD R27, R27, R145, R14 ;  /* 0x000000911b1b8224 */ /* 0x000fe200078e020e */
[----:B------:R-:W-:Y:S04]  /*7ca0*/  BSSY B1, `(.L_x_263) ;  /* 0x0000006000017945 */ /* 0x000fe80003800000 */
[----:B------:R0:W-:Y:S01]  /*7cb0*/  @!P0 STG.E.U8 desc[UR36][R6.64+0xe1], R27 ;  /* 0x0000e11b06008986 */ /* 0x0001e2000c101124 */
[----:B------:R-:W-:Y:S05]  /*7cc0*/  @P5 BRA `(.L_x_264) ;  /* 0x00000000000c5947 */ /* 0x000fea0003800000 */
[----:B------:R-:W1:Y:S02]  /*7cd0*/  LDG.E.U8 R154, desc[UR36][R8.64+0xe8] ;  /* 0x0000e824089a7981 */ /* 0x000e64000c1e1100 */
[----:B-1----:R-:W-:-:S05]  /*7ce0*/  PRMT R13, R154, 0x8880, RZ ;  /* 0x000088809a0d7816 */ /* 0x002fca00000000ff */
[----:B------:R-:W-:-:S07]  /*7cf0*/  IMAD R14, R13, R148, RZ ;  /* 0x000000940d0e7224 */ /* 0x000fce00078e02ff */
.L_x_264:
[----:B------:R-:W-:Y:S05]  /*7d00*/  BSYNC B1 ;  /* 0x0000000000017941 */ /* 0x000fea0003800000 */
.L_x_263:
[----:B-1----:R-:W-:Y:S01]  /*7d10*/  @!P5 IMAD R13, R28, R145, R14 ;  /* 0x000000911c0dd224 */ /* 0x002fe200078e020e */
[----:B------:R-:W-:Y:S04]  /*7d20*/  BSSY B1, `(.L_x_265) ;  /* 0x0000006000017945 */ /* 0x000fe80003800000 */
[----:B------:R1:W-:Y:S01]  /*7d30*/  @!P5 STG.E.U8 desc[UR36][R4.64+0xe8], R13 ;  /* 0x0000e80d0400d986 */ /* 0x0003e2000c101124 */
[----:B------:R-:W-:Y:S05]  /*7d40*/  @P4 BRA `(.L_x_266) ;  /* 0x00000000000c4947 */ /* 0x000fea0003800000 */
[----:B------:R-:W1:Y:S02]  /*7d50*/  LDG.E.U8 R154, desc[UR36][R8.64+0xe9] ;  /* 0x0000e924089a7981 */ /* 0x000e64000c1e1100 */
[----:B-1----:R-:W-:-:S05]  /*7d60*/  PRMT R13, R154, 0x8880, RZ ;  /* 0x000088809a0d7816 */ /* 0x002fca00000000ff */
[----:B------:R-:W-:-:S07]  /*7d70*/  IMAD R14, R13, R148, RZ ;  /* 0x000000940d0e7224 */ /* 0x000fce00078e02ff */
.L_x_266:
[----:B------:R-:W-:Y:S05]  /*7d80*/  BSYNC B1 ;  /* 0x0000000000017941 */ /* 0x000fea0003800000 */
.L_x_265:
[----:B------:R-:W-:Y:S01]  /*7d90*/  @!P4 IMAD R29, R29, R145, R14 ;  /* 0x000000911d1dc224 */ /* 0x000fe200078e020e */
[----:B------:R-:W-:Y:S04]  /*7da0*/  BSSY B1, `(.L_x_267) ;  /* 0x0000006000017945 */ /* 0x000fe80003800000 */
[----:B------:R0:W-:Y:S01]  /*7db0*/  @!P4 STG.E.U8 desc[UR36][R4.64+0xe9], R29 ;  /* 0x0000e91d0400c986 */ /* 0x0001e2000c101124 */
[----:B------:R-:W-:Y:S05]  /*7dc0*/  @P3 BRA `(.L_x_268) ;  /* 0x00000000000c3947 */ /* 0x000fea0003800000 */
[----:B------:R-:W0:Y:S02]  /*7dd0*/  LDG.E.U8 R154, desc[UR36][R10.64+0xe8] ;  /* 0x0000e8240a9a7981 */ /* 0x000e24000c1e1100 */
[----:B01-3--:R-:W-:-:S05]  /*7de0*/  PRMT R5, R154, 0x8880, RZ ;  /* 0x000088809a057816 */ /* 0x00bfca00000000ff */
[----:B------:R-:W-:-:S07]  /*7df0*/  IMAD R14, R5, R148, RZ ;  /* 0x00000094050e7224 */ /* 0x000fce00078e02ff */
.L_x_268:
[----:B------:R-:W-:Y:S05]  /*7e00*/  BSYNC B1 ;  /* 0x0000000000017941 */ /* 0x000fea0003800000 */
.L_x_267:
[----:B01-3--:R-:W-:Y:S01]  /*7e10*/  @!P3 IMAD R5, R30, R145, R14 ;  /* 0x000000911e05b224 */ /* 0x00bfe200078e020e */
[----:B------:R-:W-:Y:S01]  /*7e20*/  ISETP.LT.OR P2, PT, R3, 0x9, !P2 ;  /* 0x000000090300780c */ /* 0x000fe20005741670 */
[----:B------:R-:W-:Y:S03]  /*7e30*/  BSSY B1, `(.L_x_269) ;  /* 0x0000006000017945 */ /* 0x000fe60003800000 */
[----:B------:R0:W-:Y:S09]  /*7e40*/  @!P3 STG.E.U8 desc[UR36][R6.64+0xe8], R5 ;  /* 0x0000e8050600b986 */ /* 0x0001f2000c101124 */
[----:B------:R-:W-:Y:S05]  /*7e50*/  @P2 BRA `(.L_x_270) ;  /* 0x00000000000c2947 */ /* 0x000fea0003800000 */
[----:B------:R-:W3:Y:S02]  /*7e60*/  LDG.E.U8 R154, desc[UR36][R10.64+0xe9] ;  /* 0x0000e9240a9a7981 */ /* 0x000ee4000c1e1100 */
[----:B---3--:R-:W-:-:S05]  /*7e70*/  PRMT R3, R154, 0x8880, RZ ;  /* 0x000088809a037816 */ /* 0x008fca00000000ff */
[----:B------:R-:W-:-:S07]  /*7e80*/  IMAD R14, R3, R148, RZ ;  /* 0x00000094030e7224 */ /* 0x000fce00078e02ff */
.L_x_270:
[----:B------:R-:W-:Y:S05]  /*7e90*/  BSYNC B1 ;  /* 0x0000000000017941 */ /* 0x000fea0003800000 */
.L_x_269:
[----:B------:R-:W-:Y:S01]  /*7ea0*/  IMAD R31, R31, R145, R14 ;  /* 0x000000911f1f7224 */ /* 0x000fe200078e020e */
[----:B------:R-:W-:Y:S06]  /*7eb0*/  @P2 BRA `(.L_x_271) ;  /* 0x0000001800982947 */ /* 0x000fec0003800000 */
[----:B------:R1:W-:Y:S01]  /*7ec0*/  STG.E.U8 desc[UR36][R6.64+0xe9], R31 ;  /* 0x0000e91f06007986 */ /* 0x0003e2000c101124 */
[----:B------:R-:W-:Y:S05]  /*7ed0*/  BRA `(.L_x_271) ;  /* 0x0000001800907947 */ /* 0x000fea0003800000 */
.L_x_30:
[C---:B------:R-:W-:Y:S02]  /*7ee0*/  ISETP.GE.AND P1, PT, R12.reuse, 0x1, PT ;  /* 0x000000010c00780c */ /* 0x040fe40003f26270 */
[----:B------:R-:W-:Y:S02]  /*7ef0*/  ISETP.GE.AND P2, PT, R12, 0x2, PT ;  /* 0x000000020c00780c */ /* 0x000fe40003f46270 */
[C---:B------:R-:W-:Y:S02]  /*7f00*/  ISETP.LT.OR P3, PT, R3.reuse, 0x1, !P1 ;  /* 0x000000010300780c */ /* 0x040fe40004f61670 */
[C---:B------:R-:W-:Y:S02]  /*7f10*/  ISETP.LT.OR P4, PT, R3.reuse, 0x1, !P2 ;  /* 0x000000010300780c */ /* 0x040fe40005781670 */
[C---:B------:R-:W-:Y:S02]  /*7f20*/  ISETP.LT.OR P1, PT, R3.reuse, 0x9, !P1 ;  /* 0x000000090300780c */ /* 0x040fe40004f21670 */
[----:B------:R-:W-:-:S02]  /*7f30*/  ISETP.LT.OR P2, PT, R3, 0x9, !P2 ;  /* 0x000000090300780c */ /* 0x000fc40005741670 */
[C---:B------:R-:W-:Y:S02]  /*7f40*/  ISETP.GE.AND P5, PT, R12.reuse, 0x9, PT ;  /* 0x000000090c00780c */ /* 0x040fe40003fa6270 */
[----:B------:R-:W-:-:S03]  /*7f50*/  ISETP.GE.AND P0, PT, R12, 0xa, PT ;  /* 0x0000000a0c00780c */ /* 0x000fc60003f06270 */
[-C--:B------:R-:W-:Y:S02]  /*7f60*/  @!P3 IMAD R9, R136, R145.reuse, RZ ;  /* 0x000000918809b224 */ /* 0x080fe400078e02ff */
[-C--:B------:R-:W-:Y:S02]  /*7f70*/  @!P4 IMAD R137, R137, R145.reuse, RZ ;  /* 0x000000918989c224 */ /* 0x080fe400078e02ff */
[-C--:B------:R-:W-:Y:S01]  /*7f80*/  @!P1 IMAD R11, R138, R145.reuse, RZ ;  /* 0x000000918a0b9224 */ /* 0x080fe200078e02ff */
[----:B------:R0:W-:Y:S01]  /*7f90*/  @!P3 STG.E.U8 desc[UR36][R4.64], R9 ;  /* 0x000000090400b986 */ /* 0x0001e2000c101124 */
[----:B------:R-:W-:Y:S01]  /*7fa0*/  ISETP.LT.OR P3, PT, R3, 0x1, !P5 ;  /* 0x000000010300780c */ /* 0x000fe20006f61670 */
[----:B------:R-:W-:Y:S02]  /*7fb0*/  @!P2 IMAD R139, R139, R145, RZ ;  /* 0x000000918b8ba224 */ /* 0x000fe400078e02ff */
[----:B------:R-:W-:Y:S01]  /*7fc0*/  @!P4 STG.E.U8 desc[UR36][R4.64+0x1], R137 ;  /* 0x000001890400c986 */ /* 0x000fe2000c101124 */
[----:B------:R-:W-:-:S02]  /*7fd0*/  ISETP.LT.OR P4, PT, R3, 0x1, !P0 ;  /* 0x000000010300780c */ /* 0x000fc40004781670 */
[C---:B------:R-:W-:Y:S01]  /*7fe0*/  ISETP.LT.OR P0, PT, R3.reuse, 0x9, !P0 ;  /* 0x000000090300780c */ /* 0x040fe20004701670 */
[----:B------:R1:W-:Y:S01]  /*7ff0*/  @!P1 STG.E.U8 desc[UR36][R6.64], R11 ;  /* 0x0000000b06009986 */ /* 0x0003e2000c101124 */
[----:B------:R-:W-:Y:S02]  /*8000*/  ISETP.LT.OR P1, PT, R3, 0x9, !P5 ;  /* 0x000000090300780c */ /* 0x000fe40006f21670 */
[C---:B------:R-:W-:Y:S01]  /*8010*/  ISETP.GE.AND P5, PT, R12.reuse, 0x11, PT ;  /* 0x000000110c00780c */ /* 0x040fe20003fa6270 */
[----:B------:R-:W-:Y:S01]  /*8020*/  @!P2 STG.E.U8 desc[UR36][R6.64+0x1], R139 ;  /* 0x0000018b0600a986 */ /* 0x000fe2000c101124 */
[----:B------:R-:W-:Y:S01]  /*8030*/  ISETP.GE.AND P2, PT, R12, 0x12, PT ;  /* 0x000000120c00780c */ /* 0x000fe20003f46270 */
[----:B------:R-:W-:-:S04]  /*8040*/  @!P3 IMAD R13, R140, R145, RZ ;  /* 0x000000918c0db224 */ /* 0x000fc800078e02ff */
[-C--:B------:R-:W-:Y:S01]  /*8050*/  @!P4 IMAD R141, R141, R145.reuse, RZ ;  /* 0x000000918d8dc224 */ /* 0x080fe200078e02ff */
[----:B------:R-:W-:Y:S01]  /*8060*/  @!P3 STG.E.U8 desc[UR36][R4.64+0x8], R13 ;  /* 0x0000080d0400b986 */ /* 0x000fe2000c101124 */
[----:B------:R-:W-:Y:S01]  /*8070*/  ISETP.LT.OR P3, PT, R3, 0x1, !P5 ;  /* 0x000000010300780c */ /* 0x000fe20006f61670 */
[-C--:B------:R-:W-:Y:S02]  /*8080*/  @!P0 IMAD R143, R143, R145.reuse, RZ ;  /* 0x000000918f8f8224 */ /* 0x080fe400078e02ff */
[----:B------:R-:W-:Y:S01]  /*8090*/  @!P4 STG.E.U8 desc[UR36][R4.64+0x9], R141 ;  /* 0x0000098d0400c986 */ /* 0x000fe2000c101124 */
[C---:B------:R-:W-:Y:S01]  /*80a0*/  ISETP.LT.OR P4, PT, R3.reuse, 0x1, !P2 ;  /* 0x000000010300780c */ /* 0x040fe20005781670 */
[----:B0-----:R-:W-:Y:S01]  /*80b0*/  @!P1 IMAD R9, R142, R145, RZ ;  /* 0x000000918e099224 */ /* 0x001fe200078e02ff */
[----:B------:R-:W-:Y:S01]  /*80c0*/  ISETP.LT.OR P2, PT, R3, 0x9, !P2 ;  /* 0x000000090300780c */ /* 0x000fe20005741670 */
[----:B------:R-:W-:Y:S01]  /*80d0*/  @!P0 STG.E.U8 desc[UR36][R6.64+0x9], R143 ;  /* 0x0000098f06008986 */ /* 0x000fe2000c101124 */
[----:B------:R-:W-:-:S03]  /*80e0*/  ISETP.GE.AND P0, PT, R12, 0x1a, PT ;  /* 0x0000001a0c00780c */ /* 0x000fc60003f06270 */
[----:B------:R0:W-:Y:S01]  /*80f0*/  @!P1 STG.E.U8 desc[UR36][R6.64+0x8], R9 ;  /* 0x0000080906009986 */ /* 0x0001e2000c101124 */
[----:B------:R-:W-:Y:S01]  /*8100*/  ISETP.LT.OR P1, PT, R3, 0x9, !P5 ;  /* 0x000000090300780c */ /* 0x000fe20006f21670 */
[----:B-1----:R-:W-:Y:S01]  /*8110*/  @!P3 IMAD R11, R128, R145, RZ ;  /* 0x00000091800bb224 */ /* 0x002fe200078e02ff */
[----:B------:R-:W-:-:S03]  /*8120*/  ISETP.GE.AND P5, PT, R12, 0x19, PT ;  /* 0x000000190c00780c */ /* 0x000fc60003fa6270 */
[-C--:B------:R-:W-:Y:S01]  /*8130*/  @!P4 IMAD R129, R129, R145.reuse, RZ ;  /* 0x000000918181c224 */ /* 0x080fe200078e02ff */
[----:B------:R-:W-:Y:S01]  /*8140*/  @!P3 STG.E.U8 desc[UR36][R4.64+0x10], R11 ;  /* 0x0000100b0400b986 */ /* 0x000fe2000c101124 */
[----:B------:R-:W-:Y:S01]  /*8150*/  ISETP.LT.OR P3, PT, R3, 0x1, !P5 ;  /* 0x000000010300780c */ /* 0x000fe20006f61670 */
[-C--:B------:R-:W-:Y:S02]  /*8160*/  @!P2 IMAD R131, R131, R145.reuse, RZ ;  /* 0x000000918383a224 */ /* 0x080fe400078e02ff */
[----:B------:R-:W-:Y:S01]  /*8170*/  @!P4 STG.E.U8 desc[UR36][R4.64+0x11], R129 ;  /* 0x000011810400c986 */ /* 0x000fe2000c101124 */
[C---:B------:R-:W-:Y:S02]  /*8180*/  ISETP.LT.OR P4, PT, R3.reuse, 0x1, !P0 ;  /* 0x000000010300780c */ /* 0x040fe40004781670 */
[----:B0-----:R-:W-:Y:S01]  /*8190*/  @!P1 IMAD R9, R130, R145, RZ ;  /* 0x0000009182099224 */ /* 0x001fe200078e02ff */
[----:B------:R-:W-:Y:S01]  /*81a0*/  @!P2 STG.E.U8 desc[UR36][R6.64+0x11], R131 ;  /* 0x000011830600a986 */ /* 0x000fe2000c101124 */
[----:B------:R-:W-:-:S02]  /*81b0*/  ISETP.LT.OR P0, PT, R3, 0x9, !P0 ;  /* 0x000000090300780c */ /* 0x000fc40004701670 */
[----:B------:R-:W-:Y:S01]  /*81c0*/  ISETP.GE.AND P2, PT, R12, 0x22, PT ;  /* 0x000000220c00780c */ /* 0x000fe20003f46270 */
[----:B------:R0:W-:Y:S01]  /*81d0*/  @!P1 STG.E.U8 desc[UR36][R6.64+0x10], R9 ;  /* 0x0000100906009986 */ /* 0x0001e2000c101124 */
[----:B------:R-:W-:Y:S01]  /*81e0*/  ISETP.LT.OR P1, PT, R3, 0x9, !P5 ;  /* 0x000000090300780c */ /* 0x000fe20006f21670 */
[----:B------:R-:W-:Y:S01]  /*81f0*/  @!P3 IMAD R13, R132, R145, RZ ;  /* 0x00000091840db224 */ /* 0x000fe200078e02ff */
[----:B------:R-:W-:-:S03]  /*8200*/  ISETP.GE.AND P5, PT, R12, 0x21, PT ;  /* 0x000000210c00780c */ /* 0x000fc60003fa6270 */
[-C--:B------:R-:W-:Y:S01]  /*8210*/  @!P4 IMAD R133, R133, R145.reuse, RZ ;  /* 0x000000918585c224 */ /* 0x080fe200078e02ff */
[----:B------:R-:W-:Y:S01]  /*8220*/  @!P3 STG.E.U8 desc[UR36][R4.64+0x18], R13 ;  /* 0x0000180d0400b986 */ /* 0x000fe2000c101124 */
[----:B------:R-:W-:Y:S02]  /*8230*/  ISETP.LT.OR P3, PT, R3, 0x1, !P5 ;  /* 0x000000010300780c */ /* 0x000fe40006f61670 */
[-C--:B------:R-:W-:Y:S01]  /*8240*/  @!P0 IMAD R135, R135, R145.reuse, RZ ;  /* 0x0000009187878224 */ /* 0x080fe200078e02ff */
        /* <DEDUP_REMOVED lines=143> */
[----:B------:R-:W-:Y:S01]  /*8b40*/  ISETP.LT.OR P2, PT, R3, 0x9, !P2 ;  /* 0x000000090300780c */ /* 0x000fe20005741670 */
[----:B------:R-:W-:Y:S01]  /*8b50*/  @!P0 STG.E.U8 desc[UR36][R6.64+0x69], R95 ;  /* 0x0000695f06008986 */ /* 0x000fe2000c101124 */
[----:B------:R-:W-:-:S03]  /*8b60*/  ISETP.GE.AND P0, PT, R12, 0x7a, PT ;  /* 0x0000007a0c00780c */ /* 0x000fc60003f06270 */
[----:B------:R0:W-:Y:S01]  /*8b70*/  @!P1 STG.E.U8 desc[UR36][R6.64+0x68], R9 ;  /* 0x0000680906009986 */ /* 0x0001e2000c101124 */
[-C--:B------:R-:W-:Y:S01]  /*8b80*/  @!P3 IMAD R11, R80, R145.reuse, RZ ;  /* 0x00000091500bb224 */ /* 0x080fe200078e02ff */
[----:B------:R-:W-:Y:S02]  /*8b90*/  ISETP.LT.OR P1, PT, R3, 0x9, !P5 ;  /* 0x000000090300780c */ /* 0x000fe40006f21670 */
[----:B------:R-:W-:Y:S01]  /*8ba0*/  ISETP.GE.AND P5, PT, R12, 0x79, PT ;  /* 0x000000790c00780c */ /* 0x000fe20003fa6270 */
[-C--:B------:R-:W-:Y:S01]  /*8bb0*/  @!P4 IMAD R81, R81, R145.reuse, RZ ;  /* 0x000000915151c224 */ /* 0x080fe200078e02ff */
[----:B------:R-:W-:Y:S02]  /*8bc0*/  @!P3 STG.E.U8 desc[UR36][R4.64+0x70], R11 ;  /* 0x0000700b0400b986 */ /* 0x000fe4000c101124 */
[----:B------:R-:W-:Y:S01]  /*8bd0*/  ISETP.LT.OR P3, PT, R3, 0x1, !P5 ;  /* 0x000000010300780c */ /* 0x000fe20006f61670 */
[----:B------:R-:W-:Y:S01]  /*8be0*/  @!P2 IMAD R83, R83, R145, RZ ;  /* 0x000000915353a224 */ /* 0x000fe200078e02ff */
[----:B------:R-:W-:Y:S01]  /*8bf0*/  @!P4 STG.E.U8 desc[UR36][R4.64+0x71], R81 ;  /* 0x000071510400c986 */ /* 0x000fe2000c101124 */
[----:B------:R-:W-:-:S02]  /*8c00*/  ISETP.LT.OR P4, PT, R3, 0x1, !P0 ;  /* 0x000000010300780c */ /* 0x000fc40004781670 */
[C---:B------:R-:W-:Y:S01]  /*8c10*/  ISETP.LT.OR P0, PT, R3.reuse, 0x9, !P0 ;  /* 0x000000090300780c */ /* 0x040fe20004701670 */
[----:B------:R-:W-:Y:S01]  /*8c20*/  @!P2 STG.E.U8 desc[UR36][R6.64+0x71], R83 ;  /* 0x000071530600a986 */ /* 0x000fe2000c101124 */
[-C--:B0-----:R-:W-:Y:S01]  /*8c30*/  @!P1 IMAD R9, R82, R145.reuse, RZ ;  /* 0x0000009152099224 */ /* 0x081fe200078e02ff */
[----:B------:R-:W-:Y:S02]  /*8c40*/  ISETP.LT.OR P2, PT, R3, 0x9, !P5 ;  /* 0x000000090300780c */ /* 0x000fe40006f41670 */
[----:B------:R-:W-:Y:S02]  /*8c50*/  ISETP.GE.AND P5, PT, R12, 0x82, PT ;  /* 0x000000820c00780c */ /* 0x000fe40003fa6270 */
[----:B------:R0:W-:Y:S01]  /*8c60*/  @!P1 STG.E.U8 desc[UR36][R6.64+0x70], R9 ;  /* 0x0000700906009986 */ /* 0x0001e2000c101124 */
[-C--:B------:R-:W-:Y:S01]  /*8c70*/  @!P3 IMAD R13, R84, R145.reuse, RZ ;  /* 0x00000091540db224 */ /* 0x080fe200078e02ff */
[----:B------:R-:W-:Y:S02]  /*8c80*/  ISETP.GE.AND P1, PT, R12, 0x81, PT ;  /* 0x000000810c00780c */ /* 0x000fe40003f26270 */
[----:B------:R-:W-:-:S02]  /*8c90*/  @!P4 IMAD R85, R85, R145, RZ ;  /* 0x000000915555c224 */ /* 0x000fc400078e02ff */
[----:B------:R-:W-:Y:S01]  /*8ca0*/  @!P3 STG.E.U8 desc[UR36][R4.64+0x78], R13 ;  /* 0x0000780d0400b986 */ /* 0x000fe2000c101124 */
[----:B------:R-:W-:Y:S01]  /*8cb0*/  ISETP.LT.OR P3, PT, R3, 0x1, !P1 ;  /* 0x000000010300780c */ /* 0x000fe20004f61670 */
[-C--:B------:R-:W-:Y:S01]  /*8cc0*/  @!P0 IMAD R87, R87, R145.reuse, RZ ;  /* 0x0000009157578224 */ /* 0x080fe200078e02ff */
[C---:B------:R-:W-:Y:S01]  /*8cd0*/  ISETP.LT.OR P1, PT, R3.reuse, 0x9, !P1 ;  /* 0x000000090300780c */ /* 0x040fe20004f21670 */
[----:B------:R-:W-:Y:S01]  /*8ce0*/  @!P4 STG.E.U8 desc[UR36][R4.64+0x79], R85 ;  /* 0x000079550400c986 */ /* 0x000fe2000c101124 */
[C---:B------:R-:W-:Y:S01]  /*8cf0*/  ISETP.LT.OR P4, PT, R3.reuse, 0x1, !P5 ;  /* 0x000000010300780c */ /* 0x040fe20006f81670 */
[----:B0-----:R-:W-:Y:S01]  /*8d00*/  @!P2 IMAD R9, R86, R145, RZ ;  /* 0x000000915609a224 */ /* 0x001fe200078e02ff */
[----:B------:R-:W-:Y:S01]  /*8d10*/  ISETP.LT.OR P5, PT, R3, 0x9, !P5 ;  /* 0x000000090300780c */ /* 0x000fe20006fa1670 */
[----:B------:R-:W-:Y:S01]  /*8d20*/  @!P0 STG.E.U8 desc[UR36][R6.64+0x79], R87 ;  /* 0x0000795706008986 */ /* 0x000fe2000c101124 */
[----:B------:R-:W-:-:S03]  /*8d30*/  ISETP.GE.AND P0, PT, R12, 0x8a, PT ;  /* 0x0000008a0c00780c */ /* 0x000fc60003f06270 */
[----:B------:R0:W-:Y:S01]  /*8d40*/  @!P2 STG.E.U8 desc[UR36][R6.64+0x78], R9 ;  /* 0x000078090600a986 */ /* 0x0001e2000c101124 */
[----:B------:R-:W-:Y:S01]  /*8d50*/  ISETP.GE.AND P2, PT, R12, 0x89, PT ;  /* 0x000000890c00780c */ /* 0x000fe20003f46270 */
[----:B------:R-:W-:-:S04]  /*8d60*/  @!P3 IMAD R11, R72, R145, RZ ;  /* 0x00000091480bb224 */ /* 0x000fc800078e02ff */
[-C--:B------:R-:W-:Y:S01]  /*8d70*/  @!P4 IMAD R73, R73, R145.reuse, RZ ;  /* 0x000000914949c224 */ /* 0x080fe200078e02ff */
[----:B------:R-:W-:Y:S01]  /*8d80*/  @!P3 STG.E.U8 desc[UR36][R4.64+0x80], R11 ;  /* 0x0000800b0400b986 */ /* 0x000fe2000c101124 */
[----:B------:R-:W-:Y:S01]  /*8d90*/  ISETP.LT.OR P3, PT, R3, 0x1, !P2 ;  /* 0x000000010300780c */ /* 0x000fe20005761670 */
[-C--:B------:R-:W-:Y:S01]  /*8da0*/  @!P5 IMAD R75, R75, R145.reuse, RZ ;  /* 0x000000914b4bd224 */ /* 0x080fe200078e02ff */
[C---:B------:R-:W-:Y:S01]  /*8db0*/  ISETP.LT.OR P2, PT, R3.reuse, 0x9, !P2 ;  /* 0x000000090300780c */ /* 0x040fe20005741670 */
[----:B------:R-:W-:Y:S01]  /*8dc0*/  @!P4 STG.E.U8 desc[UR36][R4.64+0x81], R73 ;  /* 0x000081490400c986 */ /* 0x000fe2000c101124 */
[C---:B------:R-:W-:Y:S01]  /*8dd0*/  ISETP.LT.OR P4, PT, R3.reuse, 0x1, !P0 ;  /* 0x000000010300780c */ /* 0x040fe20004781670 */
[----:B0-----:R-:W-:Y:S02]  /*8de0*/  @!P1 IMAD R9, R74, R145, RZ ;  /* 0x000000914a099224 */ /* 0x001fe400078e02ff */
[----:B------:R-:W-:Y:S01]  /*8df0*/  @!P5 STG.E.U8 desc[UR36][R6.64+0x81], R75 ;  /* 0x0000814b0600d986 */ /* 0x000fe2000c101124 */
[----:B------:R-:W-:-:S02]  /*8e00*/  ISETP.LT.OR P5, PT, R3, 0x9, !P0 ;  /* 0x000000090300780c */ /* 0x000fc400047a1670 */
[C---:B------:R-:W-:Y:S01]  /*8e10*/  ISETP.GE.AND P0, PT, R12.reuse, 0x92, PT ;  /* 0x000000920c00780c */ /* 0x040fe20003f06270 */
[----:B------:R0:W-:Y:S01]  /*8e20*/  @!P1 STG.E.U8 desc[UR36][R6.64+0x80], R9 ;  /* 0x0000800906009986 */ /* 0x0001e2000c101124 */
[----:B------:R-:W-:Y:S01]  /*8e30*/  ISETP.GE.AND P1, PT, R12, 0x91, PT ;  /* 0x000000910c00780c */ /* 0x000fe20003f26270 */
[----:B------:R-:W-:-:S04]  /*8e40*/  @!P3 IMAD R13, R76, R145, RZ ;  /* 0x000000914c0db224 */ /* 0x000fc800078e02ff */
[-C--:B------:R-:W-:Y:S01]  /*8e50*/  @!P4 IMAD R77, R77, R145.reuse, RZ ;  /* 0x000000914d4dc224 */ /* 0x080fe200078e02ff */
[----:B------:R-:W-:Y:S01]  /*8e60*/  @!P3 STG.E.U8 desc[UR36][R4.64+0x88], R13 ;  /* 0x0000880d0400b986 */ /* 0x000fe2000c101124 */
[----:B------:R-:W-:Y:S02]  /*8e70*/  ISETP.LT.OR P3, PT, R3, 0x1, !P1 ;  /* 0x000000010300780c */ /* 0x000fe40004f61670 */
[-C--:B------:R-:W-:Y:S01]  /*8e80*/  @!P5 IMAD R79, R79, R145.reuse, RZ ;  /* 0x000000914f4fd224 */ /* 0x080fe200078e02ff */
[----:B------:R-:W-:Y:S01]  /*8e90*/  @!P4 STG.E.U8 desc[UR36][R4.64+0x89], R77 ;  /* 0x0000894d0400c986 */ /* 0x000fe2000c101124 */
[C---:B------:R-:W-:Y:S01]  /*8ea0*/  ISETP.LT.OR P4, PT, R3.reuse, 0x1, !P0 ;  /* 0x000000010300780c */ /* 0x040fe20004781670 */
[----:B0-----:R-:W-:Y:S01]  /*8eb0*/  @!P2 IMAD R9, R78, R145, RZ ;  /* 0x000000914e09a224 */ /* 0x001fe200078e02ff */
[C---:B------:R-:W-:Y:S01]  /*8ec0*/  ISETP.LT.OR P1, PT, R3.reuse, 0x9, !P1 ;  /* 0x000000090300780c */ /* 0x040fe20004f21670 */
        /* <DEDUP_REMOVED lines=13> */
[----:B------:R-:W-:Y:S01]  /*8fa0*/  ISETP.LT.OR P5, PT, R3, 0x9, !P5 ;  /* 0x000000090300780c */ /* 0x000fe20006fa1670 */
[----:B------:R-:W-:Y:S01]  /*8fb0*/  @!P0 STG.E.U8 desc[UR36][R6.64+0x91], R67 ;  /* 0x0000914306008986 */ /* 0x000fe2000c101124 */
[----:B------:R-:W-:-:S02]  /*8fc0*/  ISETP.GE.AND P0, PT, R12, 0xa1, PT ;  /* 0x000000a10c00780c */ /* 0x000fc40003f06270 */
[----:B------:R-:W-:Y:S01]  /*8fd0*/  ISETP.LT.OR P2, PT, R3, 0x9, !P2 ;  /* 0x000000090300780c */ /* 0x000fe20005741670 */
[----:B------:R0:W-:Y:S01]  /*8fe0*/  @!P1 STG.E.U8 desc[UR36][R6.64+0x90], R9 ;  /* 0x0000900906009986 */ /* 0x0001e2000c101124 */
[----:B------:R-:W-:Y:S01]  /*8ff0*/  ISETP.GE.AND P1, PT, R12, 0xa2, PT ;  /* 0x000000a20c00780c */ /* 0x000fe20003f26270 */
[----:B------:R-:W-:-:S04]  /*9000*/  @!P3 IMAD R69, R69, R145, RZ ;  /* 0x000000914545b224 */ /* 0x000fc800078e02ff */
[-C--:B------:R-:W-:Y:S01]  /*9010*/  @!P4 IMAD R13, R68, R145.reuse, RZ ;  /* 0x00000091440dc224 */ /* 0x080fe200078e02ff */
[----:B------:R-:W-:Y:S01]  /*9020*/  @!P3 STG.E.U8 desc[UR36][R4.64+0x99], R69 ;  /* 0x000099450400b986 */ /* 0x000fe2000c101124 */
[C---:B------:R-:W-:Y:S02]  /*9030*/  ISETP.LT.OR P3, PT, R3.reuse, 0x1, !P0 ;  /* 0x000000010300780c */ /* 0x040fe40004761670 */
[C---:B------:R-:W-:Y:S01]  /*9040*/  ISETP.LT.OR P0, PT, R3.reuse, 0x9, !P0 ;  /* 0x000000090300780c */ /* 0x040fe20004701670 */
[----:B------:R-:W-:Y:S01]  /*9050*/  @!P4 STG.E.U8 desc[UR36][R4.64+0x98], R13 ;  /* 0x0000980d0400c986 */ /* 0x000fe2000c101124 */
[C---:B------:R-:W-:Y:S01]  /*9060*/  ISETP.LT.OR P4, PT, R3.reuse, 0x1, !P1 ;  /* 0x000000010300780c */ /* 0x040fe20004f81670 */
[-C--:B0-----:R-:W-:Y:S01]  /*9070*/  @!P5 IMAD R9, R70, R145.reuse, RZ ;  /* 0x000000914609d224 */ /* 0x081fe200078e02ff */
[----:B------:R-:W-:Y:S01]  /*9080*/  ISETP.LT.OR P1, PT, R3, 0x9, !P1 ;  /* 0x000000090300780c */ /* 0x000fe20004f21670 */
[----:B------:R-:W-:-:S03]  /*9090*/  @!P2 IMAD R71, R71, R145, RZ ;  /* 0x000000914747a224 */ /* 0x000fc600078e02ff */
[----:B------:R0:W-:Y:S01]  /*90a0*/  @!P5 STG.E.U8 desc[UR36][R6.64+0x98], R9 ;  /* 0x000098090600d986 */ /* 0x0001e2000c101124 */
[----:B------:R-:W-:Y:S02]  /*90b0*/  ISETP.GE.AND P5, PT, R12, 0xa9, PT ;  /* 0x000000a90c00780c */ /* 0x000fe40003fa6270 */
[-C--:B------:R-:W-:Y:S01]  /*90c0*/  @!P3 IMAD R11, R56, R145.reuse, RZ ;  /* 0x00000091380bb224 */ /* 0x080fe200078e02ff */
[----:B------:R-:W-:Y:S01]  /*90d0*/  @!P2 STG.E.U8 desc[UR36][R6.64+0x99], R71 ;  /* 0x000099470600a986 */ /* 0x000fe2000c101124 */
[----:B------:R-:W-:Y:S02]  /*90e0*/  ISETP.GE.AND P2, PT, R12, 0xaa, PT ;  /* 0x000000aa0c00780c */ /* 0x000fe40003f46270 */
[-C--:B------:R-:W-:Y:S01]  /*90f0*/  @!P4 IMAD R57, R57, R145.reuse, RZ ;  /* 0x000000913939c224 */ /* 0x080fe200078e02ff */
        /* <DEDUP_REMOVED lines=40> */
[-C--:B------:R-:W-:Y:S02]  /*9380*/  @!P3 IMAD R53, R53, R145.reuse, RZ ;  /* 0x000000913535b224 */ /* 0x080fe400078e02ff */
[-C--:B------:R-:W-:Y:S02]  /*9390*/  @!P2 IMAD R55, R55, R145.reuse, RZ ;  /* 0x000000913737a224 */ /* 0x080fe400078e02ff */
[-C--:B------:R-:W-:Y:S01]  /*93a0*/  @!P4 IMAD R13, R52, R145.reuse, RZ ;  /* 0x00000091340dc224 */ /* 0x080fe200078e02ff */
[----:B------:R-:W-:Y:S01]  /*93b0*/  @!P3 STG.E.U8 desc[UR36][R4.64+0xb9], R53 ;  /* 0x0000b9350400b986 */ /* 0x000fe2000c101124 */
[C---:B------:R-:W-:Y:S02]  /*93c0*/  ISETP.LT.OR P3, PT, R3.reuse, 0x1, !P0 ;  /* 0x000000010300780c */ /* 0x040fe40004761670 */
        /* <DEDUP_REMOVED lines=67> */
[----:B------:R1:W-:Y:S01]  /*9800*/  @!P3 STG.E.U8 desc[UR36][R4.64+0xe0], R11 ;  /* 0x0000e00b0400b986 */ /* 0x0003e2000c101124 */
[----:B------:R-:W-:Y:S01]  /*9810*/  ISETP.LT.OR P3, PT, R3, 0x1, !P5 ;  /* 0x000000010300780c */ /* 0x000fe20006f61670 */
[-C--:B------:R-:W-:Y:S01]  /*9820*/  @!P0 IMAD R27, R27, R145.reuse, RZ ;  /* 0x000000911b1b8224 */ /* 0x080fe200078e02ff */
[C---:B------:R-:W-:Y:S01]  /*9830*/  ISETP.LT.OR P5, PT, R3.reuse, 0x9, !P5 ;  /* 0x000000090300780c */ /* 0x040fe20006fa1670 */
[----:B------:R3:W-:Y:S01]  /*9840*/  @!P4 STG.E.U8 desc[UR36][R4.64+0xe1], R25 ;  /* 0x0000e1190400c986 */ /* 0x0007e2000c101124 */
[C---:B------:R-:W-:Y:S02]  /*9850*/  ISETP.LT.OR P4, PT, R3.reuse, 0x1, !P2 ;  /* 0x000000010300780c */ /* 0x040fe40005781670 */
[----:B------:R-:W-:Y:S01]  /*9860*/  ISETP.LT.OR P2, PT, R3, 0x9, !P2 ;  /* 0x000000090300780c */ /* 0x000fe20005741670 */
[-C--:B------:R-:W-:Y:S01]  /*9870*/  @!P1 IMAD R3, R26, R145.reuse, RZ ;  /* 0x000000911a039224 */ /* 0x080fe200078e02ff */
[----:B------:R3:W-:Y:S04]  /*9880*/  @!P0 STG.E.U8 desc[UR36][R6.64+0xe1], R27 ;  /* 0x0000e11b06008986 */ /* 0x0007e8000c101124 */
[----:B------:R3:W-:Y:S01]  /*9890*/  @!P1 STG.E.U8 desc[UR36][R6.64+0xe0], R3 ;  /* 0x0000e00306009986 */ /* 0x0007e2000c101124 */
[----:B0-----:R-:W-:-:S02]  /*98a0*/  @!P3 IMAD R9, R28, R145, RZ ;  /* 0x000000911c09b224 */ /* 0x001fc400078e02ff */
[-C--:B-1----:R-:W-:Y:S02]  /*98b0*/  @!P5 IMAD R11, R30, R145.reuse, RZ ;  /* 0x000000911e0bd224 */ /* 0x082fe400078e02ff */
[-C--:B------:R-:W-:Y:S01]  /*98c0*/  @!P4 IMAD R29, R29, R145.reuse, RZ ;  /* 0x000000911d1dc224 */ /* 0x080fe200078e02ff */
[----:B------:R3:W-:Y:S01]  /*98d0*/  @!P3 STG.E.U8 desc[UR36][R4.64+0xe8], R9 ;  /* 0x0000e8090400b986 */ /* 0x0007e2000c101124 */
[----:B------:R-:W-:-:S03]  /*98e0*/  @!P2 IMAD R31, R31, R145, RZ ;  /* 0x000000911f1fa224 */ /* 0x000fc600078e02ff */
[----:B------:R3:W-:Y:S04]  /*98f0*/  @!P4 STG.E.U8 desc[UR36][R4.64+0xe9], R29 ;  /* 0x0000e91d0400c986 */ /* 0x0007e8000c101124 */
[----:B------:R3:W-:Y:S04]  /*9900*/  @!P5 STG.E.U8 desc[UR36][R6.64+0xe8], R11 ;  /* 0x0000e80b0600d986 */ /* 0x0007e8000c101124 */
[----:B------:R3:W-:Y:S02]  /*9910*/  @!P2 STG.E.U8 desc[UR36][R6.64+0xe9], R31 ;  /* 0x0000e91f0600a986 */ /* 0x0007e4000c101124 */
.L_x_271:
[----:B------:R-:W-:Y:S05]  /*9920*/  BSYNC B0 ;  /* 0x0000000000007941 */ /* 0x000fea0003800000 */
.L_x_29:
[----:B------:R-:W-:Y:S01]  /*9930*/  R2UR UR6, R19 ;  /* 0x00000000130672ca */ /* 0x000fe200000e0000 */
[----:B------:R-:W-:Y:S01]  /*9940*/  ULDC.64 UR4, c[0x0][0x650] ;  /* 0x0001940000047ab9 */ /* 0x000fe20000000a00 */
[----:B------:R-:W-:Y:S01]  /*9950*/  IADD3 R16, P0, R16, UR58, RZ ;  /* 0x0000003a10107c10 */ /* 0x000fe2000ff1e0ff */
[----:B------:R-:W-:Y:S01]  /*9960*/  IMAD.MOV.U32 R144, RZ, RZ, -0x1 ;  /* 0xffffffffff907424 */ /* 0x000fe200078e00ff */
[----:B---3--:R-:W-:Y:S01]  /*9970*/  PRMT R3, RZ, 0x7610, R3 ;  /* 0x00007610ff037816 */ /* 0x008fe20000000003 */
[----:B------:R-:W-:-:S08]  /*9980*/  IMAD.MOV.U32 R22, RZ, RZ, -0x1 ;  /* 0xffffffffff167424 */ /* 0x000fd000078e00ff */
[----:B------:R-:W-:Y:S02]  /*9990*/  IADD3.X R17, R17, UR6, RZ, P0, !PT ;  /* 0x0000000611117c10 */ /* 0x000fe400087fe4ff */
[----:B------:R-:W-:-:S04]  /*99a0*/  ISETP.GE.U32.AND P0, PT, R16, UR4, PT ;  /* 0x0000000410007c0c */ /* 0x000fc8000bf06070 */
[----:B------:R-:W-:-:S13]  /*99b0*/  ISETP.GE.U32.AND.EX P0, PT, R17, UR5, PT, P0 ;  /* 0x0000000511007c0c */ /* 0x000fda000bf06100 */
[----:B------:R-:W-:Y:S05]  /*99c0*/  @P0 BRA `(.L_x_272) ;  /* 0x0000000400580947 */ /* 0x000fea0003800000 */
[----:B------:R-:W3:Y:S01]  /*99d0*/  LDC.64 R10, c[0x0][0x628] ;  /* 0x00018a00ff0a7b82 */ /* 0x000ee20000000a00 */
[----:B------:R-:W0:Y:S01]  /*99e0*/  S2R R12, SR_CTAID.X ;  /* 0x00000000000c7919 */ /* 0x000e220000002500 */
[----:B------:R-:W-:Y:S02]  /*99f0*/  IMAD.MOV.U32 R8, RZ, RZ, R16 ;  /* 0x000000ffff087224 */ /* 0x000fe400078e0010 */
[----:B------:R-:W-:Y:S01]  /*9a00*/  IMAD.MOV.U32 R9, RZ, RZ, R17 ;  /* 0x000000ffff097224 */ /* 0x000fe200078e0011 */
[----:B------:R-:W0:Y:S03]  /*9a10*/  S2R R20, SR_CTAID.Y ;  /* 0x0000000000147919 */ /* 0x000e260000002600 */
[----:B------:R-:W0:Y:S08]  /*9a20*/  LDC R0, c[0x0][0x630] ;  /* 0x00018c00ff007b82 */ /* 0x000e300000000800 */
[----:B------:R-:W0:Y:S01]  /*9a30*/  LDC.64 R14, c[0x0][0x620] ;  /* 0x00018800ff0e7b82 */ /* 0x000e220000000a00 */
[----:B---3--:R-:W-:-:S04]  /*9a40*/  ISETP.NE.U32.AND P0, PT, R10, RZ, PT ;  /* 0x000000ff0a00720c */ /* 0x008fc80003f05070 */
[----:B------:R-:W-:-:S13]  /*9a50*/  ISETP.NE.AND.EX P0, PT, R11, RZ, PT, P0 ;  /* 0x000000ff0b00720c */ /* 0x000fda0003f05300 */
[----:B0-----:R-:W-:Y:S05]  /*9a60*/  @!P0 BRA `(.L_x_273) ;  /* 0x0000000000288947 */ /* 0x001fea0003800000 */
[----:B------:R-:W0:Y:S02]  /*9a70*/  LDC R3, c[0x0][0x634] ;  /* 0x00018d00ff037b82 */ /* 0x000e240000000800 */
[----:B0-----:R-:W-:-:S05]  /*9a80*/  IADD3 R3, P0, R16, R3, RZ ;  /* 0x0000000310037210 */ /* 0x001fca0007f1e0ff */
[----:B------:R-:W-:-:S04]  /*9a90*/  IMAD.X R13, RZ, RZ, R17, P0 ;  /* 0x000000ffff0d7224 */ /* 0x000fc800000e0611 */
[----:B------:R-:W-:-:S04]  /*9aa0*/  IMAD.WIDE.U32 R4, R13, R10, RZ ;  /* 0x0000000a0d047225 */ /* 0x000fc800078e00ff */
[----:B-12-4-:R-:W-:-:S04]  /*9ab0*/  IMAD.WIDE.U32 R6, P0, R3, R11, R4 ;  /* 0x0000000b03067225 */ /* 0x016fc80007800004 */
[----:B------:R-:W-:-:S04]  /*9ac0*/  IMAD.WIDE.U32 R4, R3, R10, RZ ;  /* 0x0000000a03047225 */ /* 0x000fc800078e00ff */
[----:B------:R-:W-:Y:S01]  /*9ad0*/  IMAD.X R9, RZ, RZ, RZ, P0 ;  /* 0x000000ffff097224 */ /* 0x000fe200000e06ff */
[----:B------:R-:W-:Y:S01]  /*9ae0*/  IADD3 RZ, P0, R5, R6, RZ ;  /* 0x0000000605ff7210 */ /* 0x000fe20007f1e0ff */
[----:B------:R-:W-:-:S04]  /*9af0*/  IMAD.MOV.U32 R8, RZ, RZ, R7 ;  /* 0x000000ffff087224 */ /* 0x000fc800078e0007 */
[----:B------:R-:W-:-:S08]  /*9b00*/  IMAD.WIDE.U32.X R8, R13, R11, R8, P0 ;  /* 0x0000000b0d087225 */ /* 0x000fd000000e0408 */
.L_x_273:
[-CC-:B------:R-:W-:Y:S01]  /*9b10*/  SHF.R.U64 R22, R8, R0.reuse, R9.reuse ;  /* 0x0000000008167219 */ /* 0x180fe20000001209 */
[----:B------:R-:W0:Y:S01]  /*9b20*/  LDC.64 R26, c[0x0][0x640] ;  /* 0x00019000ff1a7b82 */ /* 0x000e220000000a00 */
[----:B------:R-:W-:Y:S01]  /*9b30*/  SHF.R.U32.HI R0, RZ, R0, R9 ;  /* 0x00000000ff007219 */ /* 0x000fe20000011609 */
[----:B------:R-:W-:Y:S01]  /*9b40*/  ULDC UR4, c[0x0][0x150] ;  /* 0x0000540000047ab9 */ /* 0x000fe20000000800 */
[----:B------:R-:W-:Y:S02]  /*9b50*/  IADD3 R3, P0, RZ, -R22, RZ ;  /* 0x80000016ff037210 */ /* 0x000fe40007f1e0ff */
[----:B------:R-:W-:-:S03]  /*9b60*/  I2FP.F32.U32 R8, R12 ;  /* 0x0000000c00087245 */ /* 0x000fc60000201000 */
[----:B-12-4-:R-:W1:Y:S01]  /*9b70*/  LDC R6, c[0x0][0x618] ;  /* 0x00018600ff067b82 */ /* 0x016e620000000800 */
[----:B------:R-:W-:Y:S02]  /*9b80*/  IMAD.X R7, RZ, RZ, ~R0, P0 ;  /* 0x000000ffff077224 */ /* 0x000fe400000e0e00 */
[----:B------:R-:W-:Y:S01]  /*9b90*/  FMUL R8, R8, UR4 ;  /* 0x0000000408087c20 */ /* 0x000fe20008400000 */
[----:B------:R-:W-:Y:S01]  /*9ba0*/  IMAD.WIDE.U32 R4, R3, R14, R16 ;  /* 0x0000000e03047225 */ /* 0x000fe200078e0010 */
[----:B------:R-:W-:-:S03]  /*9bb0*/  ULDC UR4, c[0x0][0x154] ;  /* 0x0000550000047ab9 */ /* 0x000fc60000000800 */
[----:B------:R-:W-:Y:S01]  /*9bc0*/  IMAD R0, R7, R14, RZ ;  /* 0x0000000e07007224 */ /* 0x000fe200078e02ff */
[----:B------:R-:W2:Y:S01]  /*9bd0*/  LDC R24, c[0x0][0x608] ;  /* 0x00018200ff187b82 */ /* 0x000ea20000000800 */
[----:B------:R-:W3:Y:S02]  /*9be0*/  F2I.U32.TRUNC.NTZ R8, R8 ;  /* 0x0000000800087305 */ /* 0x000ee4000020f000 */
[----:B------:R-:W-:Y:S01]  /*9bf0*/  IMAD R3, R3, R15, R0 ;  /* 0x0000000f03037224 */ /* 0x000fe200078e0200 */
[----:B------:R-:W-:-:S03]  /*9c00*/  I2FP.F32.U32 R0, R20 ;  /* 0x0000001400007245 */ /* 0x000fc60000201000 */
[----:B------:R-:W-:Y:S01]  /*9c10*/  IMAD.IADD R3, R5, 0x1, R3 ;  /* 0x0000000105037824 */ /* 0x000fe200078e0203 */
[----:B------:R-:W4:Y:S01]  /*9c20*/  LDC R9, c[0x0][0x658] ;  /* 0x00019600ff097b82 */ /* 0x000f220000000800 */
[----:B0-----:R-:W-:-:S04]  /*9c30*/  ISETP.NE.U32.AND P0, PT, R26, RZ, PT ;  /* 0x000000ff1a00720c */ /* 0x001fc80003f05070 */
[----:B------:R-:W-:-:S03]  /*9c40*/  ISETP.NE.AND.EX P0, PT, R27, RZ, PT, P0 ;  /* 0x000000ff1b00720c */ /* 0x000fc60003f05300 */
[----:B------:R-:W0:Y:S01]  /*9c50*/  LDC R7, c[0x0][0x144] ;  /* 0x00005100ff077b82 */ /* 0x000e220000000800 */
[-CC-:B-1----:R-:W-:Y:S01]  /*9c60*/  SHF.R.U64 R10, R4, R6.reuse, R3.reuse ;  /* 0x00000006040a7219 */ /* 0x182fe20000001203 */
[----:B---3--:R-:W-:Y:S01]  /*9c70*/  IMAD.MOV R8, RZ, RZ, -R8 ;  /* 0x000000ffff087224 */ /* 0x008fe200078e0a08 */
[----:B------:R-:W-:Y:S01]  /*9c80*/  SHF.R.U32.HI R3, RZ, R6, R3 ;  /* 0x00000006ff037219 */ /* 0x000fe20000011603 */
[----:B------:R-:W-:Y:S01]  /*9c90*/  FMUL R6, R0, UR4 ;  /* 0x0000000400067c20 */ /* 0x000fe20008400000 */
[----:B------:R-:W-:-:S03]  /*9ca0*/  IMAD.MOV.U32 R4, RZ, RZ, 0x1 ;  /* 0x00000001ff047424 */ /* 0x000fc600078e00ff */
[----:B------:R-:W1:Y:S01]  /*9cb0*/  LDC R21, c[0x0][0x148] ;  /* 0x00005200ff157b82 */ /* 0x000e620000000800 */
[----:B------:R3:W0:Y:S01]  /*9cc0*/  F2I.U32.TRUNC.NTZ R14, R6 ;  /* 0x00000006000e7305 */ /* 0x000622000020f000 */
[-CC-:B--2---:R-:W-:Y:S02]  /*9cd0*/  SHF.R.U64 R13, R10, R24.reuse, R3.reuse ;  /* 0x000000180a0d7219 */ /* 0x184fe40000001203 */
[----:B------:R-:W-:-:S04]  /*9ce0*/  SHF.R.U32.HI R0, RZ, R24, R3 ;  /* 0x00000018ff007219 */ /* 0x000fc80000011603 */
[----:B------:R-:W2:Y:S01]  /*9cf0*/  LDC R23, c[0x0][0x600] ;  /* 0x00018000ff177b82 */ /* 0x000ea20000000800 */
[-CC-:B----4-:R-:W-:Y:S02]  /*9d00*/  SHF.R.U64 R15, R13, R9.reuse, R0.reuse ;  /* 0x000000090d0f7219 */ /* 0x190fe40000001200 */
[----:B------:R-:W-:-:S05]  /*9d10*/  SHF.R.U32.HI R5, RZ, R9, R0 ;  /* 0x00000009ff057219 */ /* 0x000fca0000011600 */
[----:B------:R-:W4:Y:S01]  /*9d20*/  LDC R28, c[0x0][0x648] ;  /* 0x00019200ff1c7b82 */ /* 0x000f220000000800 */
[----:B0-----:R-:W-:Y:S01]  /*9d30*/  IMAD R25, R7, R8, R12 ;  /* 0x0000000807197224 */ /* 0x001fe200078e020c */
[----:B------:R-:W-:Y:S01]  /*9d40*/  SHF.L.U32 R12, R4, R9, RZ ;  /* 0x00000009040c7219 */ /* 0x000fe200000006ff */
[----:B------:R-:W-:-:S05]  /*9d50*/  IMAD.MOV.U32 R4, RZ, RZ, R15 ;  /* 0x000000ffff047224 */ /* 0x000fca00078e000f */
[----:B------:R-:W0:Y:S08]  /*9d60*/  LDC R29, c[0x0][0x638] ;  /* 0x00018e00ff1d7b82 */ /* 0x000e300000000800 */
[----:B------:R-:W0:Y:S01]  /*9d70*/  LDC R30, c[0x0][0x610] ;  /* 0x00018400ff1e7b82 */ /* 0x000e220000000800 */
[----:B-123--:R-:W-:Y:S05]  /*9d80*/  @!P0 BRA `(.L_x_274) ;  /* 0x0000000000288947 */ /* 0x00efea0003800000 */
        /* <DEDUP_REMOVED lines=10> */
.L_x_274:
[----:B------:R-:W-:Y:S01]  /*9e30*/  ISETP.NE.AND P0, PT, R2, 0x1, PT ;  /* 0x000000010200780c */ /* 0x000fe20003f05270 */
[----:B------:R-:W-:Y:S01]  /*9e40*/  IMAD.MOV R14, RZ, RZ, -R14 ;  /* 0x000000ffff0e7224 */ /* 0x000fe200078e0a0e */
[----:B----4-:R-:W-:Y:S01]  /*9e50*/  SHF.R.U64 R3, R4, R28, R5 ;  /* 0x0000001c04037219 */ /* 0x010fe20000001205 */
[----:B------:R-:W-:Y:S01]  /*9e60*/  VIADD R5, R23, 0xffffffff ;  /* 0xffffffff17057836 */ /* 0x000fe20000000000 */
[----:B------:R-:W-:-:S03]  /*9e70*/  LOP3.LUT R0, R13, R152, RZ, 0xc0, !PT ;  /* 0x000000980d007212 */ /* 0x000fc600078ec0ff */
[----:B------:R-:W-:Y:S01]  /*9e80*/  IMAD.MOV R4, RZ, RZ, -R3 ;  /* 0x000000ffff047224 */ /* 0x000fe200078e0a03 */
[----:B------:R-:W-:Y:S01]  /*9e90*/  LOP3.LUT R10, R10, R5, RZ, 0xc0, !PT ;  /* 0x000000050a0a7212 */ /* 0x000fe200078ec0ff */
[----:B------:R-:W-:Y:S02]  /*9ea0*/  IMAD R0, R12, R3, R0 ;  /* 0x000000030c007224 */ /* 0x000fe400078e0200 */
[----:B0-----:R-:W-:Y:S02]  /*9eb0*/  IMAD R3, R4, R29, R15 ;  /* 0x0000001d04037224 */ /* 0x001fe400078e020f */
[----:B------:R-:W-:Y:S02]  /*9ec0*/  @P0 IMAD R25, R21, R14, R20 ;  /* 0x0000000e15190224 */ /* 0x000fe400078e0214 */
[----:B------:R-:W-:Y:S02]  /*9ed0*/  IMAD R5, R3, R23, R10 ;  /* 0x0000001703057224 */ /* 0x000fe400078e020a */
[----:B------:R-:W-:-:S02]  /*9ee0*/  IMAD R0, R0, R30, R25 ;  /* 0x0000001e00007224 */ /* 0x000fc400078e0219 */
[----:B------:R-:W-:-:S03]  /*9ef0*/  IMAD.MOV.U32 R4, RZ, RZ, 0x1 ;  /* 0x00000001ff047424 */ /* 0x000fc600078e00ff */
[----:B------:R-:W-:Y:S02]  /*9f00*/  SEL R144, R5, R0, !P0 ;  /* 0x0000000005907207 */ /* 0x000fe40004000000 */
[----:B------:R-:W-:Y:S02]  /*9f10*/  PRMT R3, R4, 0x7610, R3 ;  /* 0x0000761004037816 */ /* 0x000fe40000000003 */
[----:B------:R-:W-:-:S07]  /*9f20*/  SEL R0, R0, R5, !P0 ;  /* 0x0000000500007207 */ /* 0x000fce0004000000 */
.L_x_272:
[----:B------:R-:W-:Y:S01]  /*9f30*/  LOP3.LUT P0, RZ, R3, 0xff, RZ, 0xc0, !PT ;  /* 0x000000ff03ff7812 */ /* 0x000fe2000780c0ff */
[----:B------:R-:W-:-:S12]  /*9f40*/  IMAD.MOV.U32 R23, RZ, RZ, R0 ;  /* 0x000000ffff177224 */ /* 0x000fd800078e0000 */
[----:B------:R-:W-:Y:S05]  /*9f50*/  @P0 BRA `(.L_x_275) ;  /* 0xffffff7000b40947 */ /* 0x000fea000383ffff */
[----:B------:R-:W-:Y:S05]  /*9f60*/  EXIT ;  /* 0x000000000000794d */ /* 0x000fea0003800000 */
.L_x_4:
        /* <DEDUP_REMOVED lines=26> */
.L_x_277:
[--C-:B------:R-:W-:Y:S01]  /*a110*/  SHF.R.U64 R14, R12, R20, R13.reuse ;  /* 0x000000140c0e7219 */ /* 0x100fe2000000120d */
[----:B------:R-:W0:Y:S01]  /*a120*/  LDC R24, c[0x0][0x618] ;  /* 0x00018600ff187b82 */ /* 0x000e220000000800 */
[----:B------:R-:W-:Y:S01]  /*a130*/  I2FP.F32.U32 R8, R6 ;  /* 0x0000000600087245 */ /* 0x000fe20000201000 */
[----:B------:R-:W-:Y:S01]  /*a140*/  ULDC UR4, c[0x0][0x150] ;  /* 0x0000540000047ab9 */ /* 0x000fe20000000800 */
[----:B------:R-:W-:Y:S02]  /*a150*/  SHF.R.U32.HI R7, RZ, R20, R13 ;  /* 0x00000014ff077219 */ /* 0x000fe4000001160d */
[----:B------:R-:W-:Y:S01]  /*a160*/  IADD3 R11, P0, RZ, -R14, RZ ;  /* 0x8000000eff0b7210 */ /* 0x000fe20007f1e0ff */
[----:B------:R-:W-:Y:S01]  /*a170*/  FMUL R13, R8, UR4 ;  /* 0x00000004080d7c20 */ /* 0x000fe20008400000 */
[----:B------:R-:W-:Y:S01]  /*a180*/  ULDC UR4, c[0x0][0x154] ;  /* 0x0000550000047ab9 */ /* 0x000fe20000000800 */
[----:B------:R-:W1:Y:S02]  /*a190*/  LDC.64 R26, c[0x0][0x640] ;  /* 0x00019000ff1a7b82 */ /* 0x000e640000000a00 */
[----:B------:R-:W-:-:S02]  /*a1a0*/  IMAD.X R7, RZ, RZ, ~R7, P0 ;  /* 0x000000ffff077224 */ /* 0x000fc400000e0e07 */
[----:B------:R-:W2:Y:S01]  /*a1b0*/  F2I.U32.TRUNC.NTZ R13, R13 ;  /* 0x0000000d000d7305 */ /* 0x000ea2000020f000 */
[----:B------:R-:W-:-:S03]  /*a1c0*/  IMAD.WIDE.U32 R8, R11, R22, R16 ;  /* 0x000000160b087225 */ /* 0x000fc600078e0010 */
[----:B------:R-:W3:Y:S01]  /*a1d0*/  LDC R15, c[0x0][0x144] ;  /* 0x00005100ff0f7b82 */ /* 0x000ee20000000800 */
[----:B------:R-:W-:-:S04]  /*a1e0*/  IMAD R10, R7, R22, RZ ;  /* 0x00000016070a7224 */ /* 0x000fc800078e02ff */
[----:B------:R-:W-:Y:S02]  /*a1f0*/  IMAD R7, R11, R23, R10 ;  /* 0x000000170b077224 */ /* 0x000fe400078e020a */
[----:B------:R-:W-:Y:S01]  /*a200*/  IMAD.MOV.U32 R10, RZ, RZ, -0x1 ;  /* 0xffffffffff0a7424 */ /* 0x000fe200078e00ff */
[----:B------:R-:W4:Y:S01]  /*a210*/  LDC R20, c[0x0][0x608] ;  /* 0x00018200ff147b82 */ /* 0x000f220000000800 */
[----:B------:R-:W-:Y:S01]  /*a220*/  IMAD.IADD R7, R9, 0x1, R7 ;  /* 0x0000000109077824 */ /* 0x000fe200078e0207 */
[----:B------:R-:W-:-:S04]  /*a230*/  I2FP.F32.U32 R9, R5 ;  /* 0x0000000500097245 */ /* 0x000fc80000201000 */
[-C--:B0-----:R-:W-:Y:S01]  /*a240*/  SHF.R.U64 R12, R8, R24.reuse, R7 ;  /* 0x00000018080c7219 */ /* 0x081fe20000001207 */
[----:B--2---:R-:W-:Y:S01]  /*a250*/  IMAD.MOV R8, RZ, RZ, -R13 ;  /* 0x000000ffff087224 */ /* 0x004fe200078e0a0d */
[----:B------:R-:W0:Y:S01]  /*a260*/  LDC R11, c[0x0][0x658] ;  /* 0x00019600ff0b7b82 */ /* 0x000e220000000800 */
[----:B-1----:R-:W-:Y:S01]  /*a270*/  ISETP.NE.U32.AND P0, PT, R26, RZ, PT ;  /* 0x000000ff1a00720c */ /* 0x002fe20003f05070 */
[----:B------:R-:W-:Y:S01]  /*a280*/  FMUL R9, R9, UR4 ;  /* 0x0000000409097c20 */ /* 0x000fe20008400000 */
[----:B------:R-:W-:Y:S02]  /*a290*/  SHF.R.U32.HI R7, RZ, R24, R7 ;  /* 0x00000018ff077219 */ /* 0x000fe40000011607 */
[----:B------:R-:W-:-:S03]  /*a2a0*/  ISETP.NE.AND.EX P0, PT, R27, RZ, PT, P0 ;  /* 0x000000ff1b00720c */ /* 0x000fc60003f05300 */
[----:B------:R-:W1:Y:S01]  /*a2b0*/  LDC R22, c[0x0][0x148] ;  /* 0x00005200ff167b82 */ /* 0x000e620000000800 */
[----:B---3--:R-:W-:Y:S02]  /*a2c0*/  IMAD R25, R15, R8, R6 ;  /* 0x000000080f197224 */ /* 0x008fe400078e0206 */
[----:B------:R-:W-:-:S05]  /*a2d0*/  IMAD.MOV.U32 R8, RZ, RZ, 0x1 ;  /* 0x00000001ff087424 */ /* 0x000fca00078e00ff */
[----:B------:R-:W2:Y:S01]  /*a2e0*/  LDC R23, c[0x0][0x600] ;  /* 0x00018000ff177b82 */ /* 0x000ea20000000800 */
[-CC-:B----4-:R-:W-:Y:S02]  /*a2f0*/  SHF.R.U64 R15, R12, R20.reuse, R7.reuse ;  /* 0x000000140c0f7219 */ /* 0x190fe40000001207 */
[----:B------:R-:W-:Y:S02]  /*a300*/  SHF.R.U32.HI R6, RZ, R20, R7 ;  /* 0x00000014ff067219 */ /* 0x000fe40000011607 */
[----:B------:R3:W4:Y:S03]  /*a310*/  F2I.U32.TRUNC.NTZ R20, R9 ;  /* 0x0000000900147305 */ /* 0x000726000020f000 */
[----:B------:R-:W1:Y:S01]  /*a320*/  LDC R28, c[0x0][0x648] ;  /* 0x00019200ff1c7b82 */ /* 0x000e620000000800 */
[-C--:B0-----:R-:W-:Y:S02]  /*a330*/  SHF.R.U64 R21, R15, R11.reuse, R6 ;  /* 0x0000000b0f157219 */ /* 0x081fe40000001206 */
[----:B------:R-:W-:-:S02]  /*a340*/  SHF.L.U32 R10, R10, R11, RZ ;  /* 0x0000000b0a0a7219 */ /* 0x000fc400000006ff */
[-C--:B------:R-:W-:Y:S01]  /*a350*/  SHF.R.U32.HI R7, RZ, R11.reuse, R6 ;  /* 0x0000000bff077219 */ /* 0x080fe20000011606 */
[----:B------:R-:W-:Y:S01]  /*a360*/  IMAD.MOV.U32 R6, RZ, RZ, R21 ;  /* 0x000000ffff067224 */ /* 0x000fe200078e0015 */
[----:B------:R-:W-:Y:S01]  /*a370*/  SHF.L.U32 R24, R8, R11, RZ ;  /* 0x0000000b08187219 */ /* 0x000fe200000006ff */
[----:B------:R-:W0:Y:S01]  /*a380*/  LDC R29, c[0x0][0x638] ;  /* 0x00018e00ff1d7b82 */ /* 0x000e220000000800 */
[----:B------:R-:W-:-:S07]  /*a390*/  LOP3.LUT R30, RZ, R10, RZ, 0x33, !PT ;  /* 0x0000000aff1e7212 */ /* 0x000fce00078e33ff */
[----:B------:R-:W0:Y:S01]  /*a3a0*/  LDC R31, c[0x0][0x610] ;  /* 0x00018400ff1f7b82 */ /* 0x000e220000000800 */
[----:B---34-:R-:W-:Y:S05]  /*a3b0*/  @!P0 BRA `(.L_x_278) ;  /* 0x0000000000288947 */ /* 0x018fea0003800000 */
[----:B------:R-:W3:Y:S02]  /*a3c0*/  LDC R6, c[0x0][0x64c] ;  /* 0x00019300ff067b82 */ /* 0x000ee40000000800 */
[----:B---3--:R-:W-:-:S05]  /*a3d0*/  IADD3 R11, P0, R21, R6, RZ ;  /* 0x00000006150b7210 */ /* 0x008fca0007f1e0ff */
        /* <DEDUP_REMOVED lines=8> */
.L_x_278:
[----:B------:R-:W-:Y:S01]  /*a460*/  ISETP.NE.AND P0, PT, R2, 0x1, PT ;  /* 0x000000010200780c */ /* 0x000fe20003f05270 */
[----:B--2---:R-:W-:Y:S01]  /*a470*/  VIADD R9, R23, 0xffffffff ;  /* 0xffffffff17097836 */ /* 0x004fe20000000000 */
[----:B-1----:R-:W-:Y:S01]  /*a480*/  SHF.R.U64 R7, R6, R28, R7 ;  /* 0x0000001c06077219 */ /* 0x002fe20000001207 */
[----:B------:R-:W-:Y:S01]  /*a490*/  IMAD.MOV R20, RZ, RZ, -R20 ;  /* 0x000000ffff147224 */ /* 0x000fe200078e0a14 */
[----:B------:R-:W-:Y:S02]  /*a4a0*/  LOP3.LUT R6, R15, R30, RZ, 0xc0, !PT ;  /* 0x0000001e0f067212 */ /* 0x000fe400078ec0ff */
[----:B------:R-:W-:Y:S01]  /*a4b0*/  LOP3.LUT R12, R12, R9, RZ, 0xc0, !PT ;  /* 0x000000090c0c7212 */ /* 0x000fe200078ec0ff */
[----:B------:R-:W-:Y:S02]  /*a4c0*/  IMAD.MOV R8, RZ, RZ, -R7 ;  /* 0x000000ffff087224 */ /* 0x000fe400078e0a07 */
[----:B------:R-:W-:Y:S02]  /*a4d0*/  IMAD R6, R24, R7, R6 ;  /* 0x0000000718067224 */ /* 0x000fe400078e0206 */
[----:B------:R-:W-:-:S02]  /*a4e0*/  IMAD.MOV.U32 R9, RZ, RZ, 0x1 ;  /* 0x00000001ff097424 */ /* 0x000fc400078e00ff */
[----:B------:R-:W-:Y:S02]  /*a4f0*/  @P0 IMAD R25, R22, R20, R5 ;  /* 0x0000001416190224 */ /* 0x000fe400078e0205 */
[----:B0-----:R-:W-:Y:S02]  /*a500*/  IMAD R5, R8, R29, R21 ;  /* 0x0000001d08057224 */ /* 0x001fe400078e0215 */
[----:B------:R-:W-:Y:S02]  /*a510*/  IMAD R13, R6, R31, R25 ;  /* 0x0000001f060d7224 */ /* 0x000fe400078e0219 */
[----:B------:R-:W-:Y:S02]  /*a520*/  IMAD R6, R5, R23, R12 ;  /* 0x0000001705067224 */ /* 0x000fe400078e020c */
[----:B------:R-:W-:-:S03]  /*a530*/  IMAD.MOV.U32 R8, RZ, RZ, R14 ;  /* 0x000000ffff087224 */ /* 0x000fc600078e000e */
[----:B------:R-:W-:Y:S02]  /*a540*/  SEL R21, R6, R13, !P0 ;  /* 0x0000000d06157207 */ /* 0x000fe40004000000 */
[----:B------:R-:W-:-:S07]  /*a550*/  SEL R13, R13, R6, !P0 ;  /* 0x000000060d0d7207 */ /* 0x000fce0004000000 */
.L_x_276:
[----:B------:R-:W-:-:S08]  /*a560*/  NOP ;  /* 0x0000000000007918 */ /* 0x000fd00000000000 */
[----:B------:R-:W0:-:S00]  /*a570*/  USETMAXREG.DEALLOC.CTAPOOL 0x28 ;  /* 0x00000028000079c8 */ /* 0x000e0000080e0500 */
[----:B0-----:R-:W-:-:S13]  /*a580*/  ISETP.NE.AND P0, PT, R0, RZ, PT ;  /* 0x000000ff0000720c */ /* 0x001fda0003f05270 */
[----:B------:R-:W-:Y:S05]  /*a590*/  @P0 EXIT ;  /* 0x000000000000094d */ /* 0x000fea0003800000 */
[----:B------:R-:W-:Y:S01]  /*a5a0*/  LOP3.LUT P0, RZ, R9, 0xff, RZ, 0xc0, !PT ;  /* 0x000000ff09ff7812 */ /* 0x000fe2000780c0ff */
[----:B------:R-:W-:Y:S02]  /*a5b0*/  IMAD.MOV.U32 R0, RZ, RZ, 0x1 ;  /* 0x00000001ff007424 */ /* 0x000fe400078e00ff */
[----:B------:R-:W-:-:S10]  /*a5c0*/  IMAD.MOV.U32 R20, RZ, RZ, RZ ;  /* 0x000000ffff147224 */ /* 0x000fd400078e00ff */
[----:B------:R-:W-:Y:S05]  /*a5d0*/  @!P0 BRA `(.L_x_279) ;  /* 0x0000000c00188947 */ /* 0x000fea0003800000 */
[----:B------:R-:W0:Y:S01]  /*a5e0*/  LDC R0, c[0x0][0x28c] ;  /* 0x0000a300ff007b82 */ /* 0x000e220000000800 */
[----:B------:R-:W-:Y:S01]  /*a5f0*/  LOP3.LUT P0, RZ, R3, 0x1f, RZ, 0xc0, !PT ;  /* 0x0000001f03ff7812 */ /* 0x000fe2000780c0ff */
[----:B------:R-:W-:Y:S01]  /*a600*/  ULDC UR5, c[0x0][0x658] ;  /* 0x0001960000057ab9 */ /* 0x000fe20000000800 */
[----:B------:R-:W-:Y:S01]  /*a610*/  UMOV UR6, 0xffffffff ;  /* 0xffffffff00067882 */ /* 0x000fe20000000000 */
[----:B------:R-:W-:Y:S01]  /*a620*/  BSSY B0, `(.L_x_279) ;  /* 0x00000c1000007945 */ /* 0x000fe20003800000 */
[----:B------:R-:W-:Y:S01]  /*a630*/  USHF.L.U32 UR6, UR6, UR5, URZ ;  /* 0x0000000506067299 */ /* 0x000fe2000800063f */
[C---:B------:R-:W-:Y:S01]  /*a640*/  ISETP.NE.AND P2, PT, R4.reuse, RZ, PT ;  /* 0x000000ff0400720c */ /* 0x040fe20003f45270 */
[----:B------:R-:W-:Y:S01]  /*a650*/  IMAD.MOV.U32 R12, RZ, RZ, 0x1 ;  /* 0x00000001ff0c7424 */ /* 0x000fe200078e00ff */
[----:B------:R-:W-:Y:S01]  /*a660*/  ISETP.NE.OR P0, PT, R4, RZ, !P0 ;  /* 0x000000ff0400720c */ /* 0x000fe20004705670 */
[----:B------:R-:W-:Y:S01]  /*a670*/  IMAD.MOV.U32 R20, RZ, RZ, RZ ;  /* 0x000000ffff147224 */ /* 0x000fe200078e00ff */
[----:B------:R-:W-:Y:S01]  /*a680*/  LOP3.LUT R11, R18, 0x2, RZ, 0xfc, !PT ;  /* 0x00000002120b7812 */ /* 0x000fe200078efcff */
[----:B------:R-:W-:Y:S01]  /*a690*/  ULDC UR4, c[0x0][0x600] ;  /* 0x0001800000047ab9 */ /* 0x000fe20000000800 */
[----:B------:R-:W-:Y:S01]  /*a6a0*/  UMOV UR7, 0x1 ;  /* 0x0000000100077882 */ /* 0x000fe20000000000 */
[----:B------:R-:W-:-:S02]  /*a6b0*/  UIADD3 UR15, UR4, -0x1, URZ ;  /* 0xffffffff040f7890 */ /* 0x000fc4000fffe03f */
[----:B------:R-:W-:Y:S02]  /*a6c0*/  USHF.L.U32 UR17, UR7, UR5, URZ ;  /* 0x0000000507117299 */ /* 0x000fe4000800063f */
[----:B------:R-:W-:Y:S01]  /*a6d0*/  ULOP3.LUT UR16, URZ, UR6, URZ, 0x33, !UPT ;  /* 0x000000063f107292 */ /* 0x000fe2000f8e333f */
[----:B------:R-:W-:Y:S01]  /*a6e0*/  ULDC.64 UR20, c[0x0][0x198] ;  /* 0x0000660000147ab9 */ /* 0x000fe20000000a00 */
[----:B0-----:R-:W-:-:S05]  /*a6f0*/  VIADD R0, R0, 0x3f ;  /* 0x0000003f00007836 */ /* 0x001fca0000000000 */
[----:B------:R-:W-:-:S04]  /*a700*/  SHF.R.S32.HI R3, RZ, 0x1f, R0 ;  /* 0x0000001fff037819 */ /* 0x000fc80000011400 */
[----:B------:R-:W-:Y:S01]  /*a710*/  LEA.HI R3, R3, R0, RZ, 0x6 ;  /* 0x0000000003037211 */ /* 0x000fe200078f30ff */
[----:B------:R-:W-:-:S03]  /*a720*/  IMAD.MOV.U32 R0, RZ, RZ, 0x1 ;  /* 0x00000001ff007424 */ /* 0x000fc600078e00ff */
[----:B------:R-:W-:-:S05]  /*a730*/  SHF.R.S32.HI R3, RZ, 0x6, R3 ;  /* 0x00000006ff037819 */ /* 0x000fca0000011403 */
[----:B------:R-:W-:-:S07]  /*a740*/  VIADD R10, R3, 0x1 ;  /* 0x00000001030a7836 */ /* 0x000fce0000000000 */
.L_x_291:
[----:B------:R-:W-:-:S03]  /*a750*/  UMOV UR4, 0xffffffff ;  /* 0xffffffff00047882 */ /* 0x000fc60000000000 */
[----:B------:R-:W-:Y:S05]  /*a760*/  BRA.DIV UR4, `(.L_x_280) ;  /* 0x0000001204507947 */ /* 0x000fea000b800000 */
[----:B------:R-:W-:-:S13]  /*a770*/  ELECT P6, URZ, PT ;  /* 0x00000000003f782f */ /* 0x000fda00038c0000 */
.L_x_307:
[----:B------:R-:W0:Y:S01]  /*a780*/  LDC R4, c[0x0][0x28c] ;  /* 0x0000a300ff047b82 */ /* 0x000e220000000800 */
[----:B------:R-:W-:Y:S01]  /*a790*/  BSSY B1, `(.L_x_281) ;  /* 0x0000037000017945 */ /* 0x000fe20003800000 */
[----:B0-----:R-:W-:-:S13]  /*a7a0*/  ISETP.LT.OR P6, PT, R4, 0x1, !P6 ;  /* 0x000000010400780c */ /* 0x001fda00077c1670 */
[----:B------:R-:W-:Y:S05]  /*a7b0*/  @P6 BRA `(.L_x_282) ;  /* 0x0000000000d06947 */ /* 0x000fea0003800000 */
[----:B------:R-:W-:Y:S02]  /*a7c0*/  IMAD R21, R21, 0xf0, RZ ;  /* 0x000000f015157824 */ /* 0x000fe400078e02ff */
[----:B------:R-:W-:Y:S02]  /*a7d0*/  IMAD.SHL.U32 R13, R13, 0x80, RZ ;  /* 0x000000800d0d7824 */ /* 0x000fe400078e00ff */
[----:B------:R-:W-:Y:S02]  /*a7e0*/  IMAD.MOV.U32 R22, RZ, RZ, RZ ;  /* 0x000000ffff167224 */ /* 0x000fe400078e00ff */
[----:B------:R-:W-:Y:S02]  /*a7f0*/  IMAD.MOV.U32 R4, RZ, RZ, R10 ;  /* 0x000000ffff047224 */ /* 0x000fe400078e000a */
[----:B------:R-:W-:Y:S02]  /*a800*/  IMAD.MOV.U32 R5, RZ, RZ, R0 ;  /* 0x000000ffff057224 */ /* 0x000fe400078e0000 */
[----:B------:R-:W-:-:S07]  /*a810*/  IMAD.MOV.U32 R6, RZ, RZ, R20 ;  /* 0x000000ffff067224 */ /* 0x000fce00078e0014 */
.L_x_286:
[----:B------:R-:W0:Y:S01]  /*a820*/  S2R R14, SR_CgaCtaId ;  /* 0x00000000000e7919 */ /* 0x000e220000008800 */
[----:B------:R-:W-:Y:S01]  /*a830*/  MOV R7, 0x400 ;  /* 0x0000040000077802 */ /* 0x000fe20000000f00 */
[----:B------:R-:W1:Y:S03]  /*a840*/  @!P2 LDC R9, c[0x0][0x500] ;  /* 0x00014000ff09ab82 */ /* 0x000e660000000800 */
[----:B0-----:R-:W-:Y:S02]  /*a850*/  LEA R15, R14, R7, 0x18 ;  /* 0x000000070e0f7211 */ /* 0x001fe400078ec0ff */
[----:B------:R-:W-:-:S03]  /*a860*/  SHF.L.U32 R7, R5, 0x1f, RZ ;  /* 0x0000001f05077819 */ /* 0x000fc600000006ff */
[----:B------:R-:W-:-:S04]  /*a870*/  IMAD R14, R6, 0x8, R15 ;  /* 0x00000008060e7824 */ /* 0x000fc800078e020f */
[----:B------:R-:W0:Y:S02]  /*a880*/  SYNCS.PHASECHK.TRANS64.TRYWAIT P1, [R14+URZ+0x48], R7 ;  /* 0x000048070e0075a7 */ /* 0x000e24000802017f */
[----:B01----:R-:W-:Y:S05]  /*a890*/  @!P1 BRA `(.L_x_283) ;  /* 0x0000001000249947 */ /* 0x003fea0003800000 */
.L_x_308:
[----:B0-----:R-:W-:Y:S01]  /*a8a0*/  PRMT R7, R11, 0x9910, RZ ;  /* 0x000099100b077816 */ /* 0x001fe200000000ff */
[----:B------:R0:W-:Y:S03]  /*a8b0*/  @!P2 SYNCS.ARRIVE.TRANS64 RZ, [R14+URZ], R9 ;  /* 0x000000090effa9a7 */ /* 0x0001e6000800003f */
[----:B------:R-:W-:-:S13]  /*a8c0*/  ISETP.NE.AND P1, PT, R7, 0x2, PT ;  /* 0x000000020700780c */ /* 0x000fda0003f25270 */
[----:B0-----:R-:W-:Y:S05]  /*a8d0*/  @P1 BRA `(.L_x_284) ;  /* 0x0000000000041947 */ /* 0x001fea0003800000 */
[----:B------:R-:W-:Y:S01]  /*a8e0*/  BPT.TRAP 0x1 ;  /* 0x000000040000795c */ /* 0x000fe20000300000 */
.L_x_284:
[----:B------:R-:W-:Y:S05]  /*a8f0*/  @P0 BRA `(.L_x_285) ;  /* 0x0000000000040947 */ /* 0x000fea0003800000 */
[----:B------:R-:W-:Y:S01]  /*a900*/  BPT.TRAP 0x1 ;  /* 0x000000040000795c */ /* 0x000fe20000300000 */
.L_x_285:
[--C-:B------:R-:W-:Y:S01]  /*a910*/  IMAD R7, R6, 0x2000, R15.reuse ;  /* 0x0000200006077824 */ /* 0x100fe200078e020f */
[----:B------:R-:W-:Y:S01]  /*a920*/  R2UR UR9, R14 ;  /* 0x000000000e0972ca */ /* 0x000fe200000e0000 */
[----:B------:R-:W-:Y:S01]  /*a930*/  IMAD R15, R6, 0x3c00, R15 ;  /* 0x00003c00060f7824 */ /* 0x000fe200078e020f */
[----:B------:R-:W-:Y:S01]  /*a940*/  UIADD3 UR4, UP0, UR20, 0xf0, URZ ;  /* 0x000000f014047890 */ /* 0x000fe2000ff1e03f */
[----:B------:R-:W-:Y:S01]  /*a950*/  VIADD R4, R4, 0xffffffff ;  /* 0xffffffff04047836 */ /* 0x000fe20000000000 */
[----:B------:R-:W-:Y:S01]  /*a960*/  R2UR UR5, R7 ;  /* 0x00000000070572ca */ /* 0x000fe200000e0000 */
[----:B------:R-:W-:Y:S01]  /*a970*/  UIADD3 UR22, UP1, UR20, 0x1f0, URZ ;  /* 0x000001f014167890 */ /* 0x000fe2000ff3e03f */
[----:B------:R-:W-:Y:S01]  /*a980*/  R2UR UR8, R15 ;  /* 0x000000000f0872ca */ /* 0x000fe200000e0000 */
[----:B------:R-:W-:Y:S01]  /*a990*/  VIADD R6, R6, 0x1 ;  /* 0x0000000106067836 */ /* 0x000fe20000000000 */
[----:B------:R-:W-:Y:S01]  /*a9a0*/  R2UR UR11, R13 ;  /* 0x000000000d0b72ca */ /* 0x000fe200000e0000 */
[----:B------:R-:W-:Y:S01]  /*a9b0*/  UIADD3.X UR23, URZ, UR21, URZ, UP1, !UPT ;  /* 0x000000153f177290 */ /* 0x000fe20008ffe43f */
[----:B------:R-:W-:Y:S01]  /*a9c0*/  R2UR UR10, R22 ;  /* 0x00000000160a72ca */ /* 0x000fe200000e0000 */
[----:B------:R-:W-:Y:S01]  /*a9d0*/  UMOV UR6, 0x0 ;  /* 0x0000000000067882 */ /* 0x000fe20000000000 */
[----:B------:R-:W-:Y:S01]  /*a9e0*/  R2UR UR12, R8 ;  /* 0x00000000080c72ca */ /* 0x000fe200000e0000 */
[----:B------:R-:W-:Y:S01]  /*a9f0*/  UMOV UR7, 0x10000000 ;  /* 0x1000000000077882 */ /* 0x000fe20000000000 */
[----:B------:R-:W-:Y:S01]  /*aa00*/  R2UR UR18, R21 ;  /* 0x00000000151272ca */ /* 0x000fe200000e0000 */
[----:B------:R-:W-:Y:S01]  /*aa10*/  VIADD R22, R22, 0x40 ;  /* 0x0000004016167836 */ /* 0x000fe20000000000 */
[----:B------:R-:W-:Y:S01]  /*aa20*/  ISETP.GT.AND P3, PT, R4, 0x1, PT ;  /* 0x000000010400780c */ /* 0x000fe20003f64270 */
[----:B------:R-:W-:Y:S01]  /*aa30*/  UIADD3 UR13, UR5, 0x180, URZ ;  /* 0x00000180050d7890 */ /* 0x000fe2000fffe03f */
[----:B------:R-:W-:Y:S01]  /*aa40*/  ISETP.NE.AND P1, PT, R6, 0x9, PT ;  /* 0x000000090600780c */ /* 0x000fe20003f25270 */
[----:B------:R-:W-:-:S02]  /*aa50*/  UIADD3.X UR5, URZ, UR21, URZ, UP0, !UPT ;  /* 0x000000153f057290 */ /* 0x000fc400087fe43f */
[----:B------:R-:W-:Y:S01]  /*aa60*/  UIADD3 UR14, UR8, 0x12180, URZ ;  /* 0x00012180080e7890 */ /* 0x000fe2000fffe03f */
[----:B------:R-:W-:Y:S02]  /*aa70*/  SEL R14, RZ, 0x1, P1 ;  /* 0x00000001ff0e7807 */ /* 0x000fe40000800000 */
[----:B------:R-:W-:Y:S01]  /*aa80*/  UMOV UR8, UR13 ;  /* 0x0000000d00087c82 */ /* 0x000fe20008000000 */
[----:B------:R-:W-:Y:S02]  /*aa90*/  SEL R6, R6, RZ, P1 ;  /* 0x000000ff06067207 */ /* 0x000fe40000800000 */
[----:B------:R-:W-:Y:S01]  /*aaa0*/  LOP3.LUT R5, R5, R14, RZ, 0x3c, !PT ;  /* 0x0000000e05057212 */ /* 0x000fe200078e3cff */
[----:B------:R0:W-:Y:S02]  /*aab0*/  UTMALDG.3D [UR8], [UR4], desc[UR6] ;  /* 0x00000608040075b4 */ /* 0x0001e40008011000 */
[----:B0-----:R-:W-:Y:S01]  /*aac0*/  UMOV UR8, UR14 ;  /* 0x0000000e00087c82 */ /* 0x001fe20008000000 */
[----:B------:R-:W-:-:S02]  /*aad0*/  UMOV UR11, UR18 ;  /* 0x00000012000b7c82 */ /* 0x000fc40008000000 */
[----:B------:R0:W-:Y:S02]  /*aae0*/  UTMALDG.3D [UR8], [UR22], desc[UR6] ;  /* 0x00000608160075b4 */ /* 0x0001e40008011000 */
[----:B0-----:R-:W-:Y:S05]  /*aaf0*/  @P3 BRA `(.L_x_286) ;  /* 0xfffffffc00483947 */ /* 0x001fea000383ffff */
.L_x_282:
[----:B------:R-:W-:Y:S05]  /*ab00*/  BSYNC B1 ;  /* 0x0000000000017941 */ /* 0x000fea0003800000 */
.L_x_281:
[----:B------:R-:W-:Y:S01]  /*ab10*/  LOP3.LUT P3, RZ, R12, 0xff, RZ, 0xc0, !PT ;  /* 0x000000ff0cff7812 */ /* 0x000fe2000786c0ff */
[----:B------:R-:W-:Y:S01]  /*ab20*/  IMAD.IADD R20, R3, 0x1, R20 ;  /* 0x0000000103147824 */ /* 0x000fe200078e0214 */
[----:B------:R-:W-:Y:S01]  /*ab30*/  R2UR UR6, R19 ;  /* 0x00000000130672ca */ /* 0x000fe200000e0000 */
[----:B------:R-:W-:Y:S01]  /*ab40*/  ULDC.64 UR4, c[0x0][0x650] ;  /* 0x0001940000047ab9 */ /* 0x000fe20000000a00 */
[----:B------:R-:W-:Y:S01]  /*ab50*/  IADD3 R16, P4, R16, UR58, RZ ;  /* 0x0000003a10107c10 */ /* 0x000fe2000ff9e0ff */
[----:B------:R-:W-:Y:S01]  /*ab60*/  BSSY B1, `(.L_x_287) ;  /* 0x000006a000017945 */ /* 0x000fe20003800000 */
[----:B------:R-:W-:Y:S01]  /*ab70*/  ISETP.GT.U32.AND P1, PT, R20, 0x8, PT ;  /* 0x000000081400780c */ /* 0x000fe20003f24070 */
[----:B------:R-:W-:Y:S01]  /*ab80*/  IMAD.MOV.U32 R13, RZ, RZ, -0x1 ;  /* 0xffffffffff0d7424 */ /* 0x000fe200078e00ff */
[----:B------:R-:W-:Y:S01]  /*ab90*/  PRMT R12, RZ, 0x7610, R12 ;  /* 0x00007610ff0c7816 */ /* 0x000fe2000000000c */
[----:B------:R-:W-:Y:S01]  /*aba0*/  IMAD.MOV.U32 R21, RZ, RZ, -0x1 ;  /* 0xffffffffff157424 */ /* 0x000fe200078e00ff */
[----:B------:R-:W-:Y:S01]  /*abb0*/  ISETP.LT.U32.AND P1, PT, R3, 0x9, P1 ;  /* 0x000000090300780c */ /* 0x000fe20000f21070 */
[----:B------:R-:W-:-:S02]  /*abc0*/  IMAD.MOV.U32 R8, RZ, RZ, -0x1 ;  /* 0xffffffffff087424 */ /* 0x000fc400078e00ff */
[----:B------:R-:W0:Y:S01]  /*abd0*/  @P3 S2R R5, SR_CgaCtaId ;  /* 0x0000000000053919 */ /* 0x000e220000008800 */
[----:B------:R-:W-:Y:S02]  /*abe0*/  @P3 MOV R4, 0x400 ;  /* 0x0000040000043802 */ /* 0x000fe40000000f00 */
[----:B------:R-:W-:Y:S02]  /*abf0*/  IADD3.X R17, R17, UR6, RZ, P4, !PT ;  /* 0x0000000611117c10 */ /* 0x000fe4000a7fe4ff */
[----:B0-----:R-:W-:Y:S01]  /*ac00*/  @P3 LEA R6, R5, R4, 0x18 ;  /* 0x0000000405063211 */ /* 0x001fe200078ec0ff */
[----:B------:R-:W-:-:S03]  /*ac10*/  IMAD.WIDE.U32 R4, R20, 0x38e38e39, RZ ;  /* 0x38e38e3914047825 */ /* 0x000fc600078e00ff */
[----:B------:R0:W-:Y:S01]  /*ac20*/  @P3 SYNCS.ARRIVE.TRANS64.A1T0 RZ, [R6+URZ+0xa8], RZ ;  /* 0x0000a8ff06ff39a7 */ /* 0x0001e2000810003f */
[----:B------:R-:W-:Y:S02]  /*ac30*/  ISETP.GE.U32.AND P3, PT, R3, 0x9, PT ;  /* 0x000000090300780c */ /* 0x000fe40003f66070 */
[----:B------:R-:W-:Y:S02]  /*ac40*/  SHF.R.U32.HI R7, RZ, 0x1, R5 ;  /* 0x00000001ff077819 */ /* 0x000fe40000011605 */
[----:B------:R-:W-:Y:S02]  /*ac50*/  SEL R5, RZ, 0x1, !P1 ;  /* 0x00000001ff057807 */ /* 0x000fe40004800000 */
[----:B------:R-:W-:Y:S01]  /*ac60*/  ISETP.GE.U32.AND P1, PT, R16, UR4, PT ;  /* 0x0000000410007c0c */ /* 0x000fe2000bf26070 */
[----:B------:R-:W-:Y:S01]  /*ac70*/  IMAD R20, R7, -0x9, R20 ;  /* 0xfffffff707147824 */ /* 0x000fe200078e0214 */
[----:B------:R-:W-:Y:S02]  /*ac80*/  LOP3.LUT R0, R0, R5, RZ, 0x3c, !PT ;  /* 0x0000000500007212 */ /* 0x000fe400078e3cff */
[----:B------:R-:W-:-:S02]  /*ac90*/  ISETP.GE.U32.AND.EX P1, PT, R17, UR5, PT, P1 ;  /* 0x0000000511007c0c */ /* 0x000fc4000bf26110 */
[----:B------:R-:W-:Y:S02]  /*aca0*/  PRMT R4, RZ, 0x7610, R4 ;  /* 0x00007610ff047816 */ /* 0x000fe40000000004 */
[----:B------:R-:W-:-:S09]  /*acb0*/  @P3 LOP3.LUT R0, R0, 0x1, R7, 0x78, !PT ;  /* 0x0000000100003812 */ /* 0x000fd200078e7807 */
[----:B0-----:R-:W-:Y:S05]  /*acc0*/  @P1 BRA `(.L_x_288) ;  /* 0x00000004004c1947 */ /* 0x001fea0003800000 */
[----:B------:R-:W-:Y:S01]  /*acd0*/  ULDC.64 UR4, c[0x0][0x628] ;  /* 0x00018a0000047ab9 */ /* 0x000fe20000000a00 */
[----:B------:R-:W0:Y:S01]  /*ace0*/  S2R R15, SR_CTAID.X ;  /* 0x00000000000f7919 */ /* 0x000e220000002500 */
[----:B------:R-:W-:Y:S01]  /*acf0*/  ISETP.NE.U32.AND P1, PT, RZ, UR4, PT ;  /* 0x00000004ff007c0c */ /* 0x000fe2000bf25070 */
[----:B------:R-:W-:Y:S01]  /*ad00*/  ULDC UR7, c[0x0][0x630] ;  /* 0x00018c0000077ab9 */ /* 0x000fe20000000800 */
[----:B------:R-:W-:Y:S01]  /*ad10*/  IMAD.MOV.U32 R4, RZ, RZ, R16 ;  /* 0x000000ffff047224 */ /* 0x000fe200078e0010 */
[----:B------:R-:W1:Y:S01]  /*ad20*/  S2R R13, SR_CTAID.Y ;  /* 0x00000000000d7919 */ /* 0x000e620000002600 */
[----:B------:R-:W-:Y:S01]  /*ad30*/  ISETP.NE.AND.EX P1, PT, RZ, UR5, PT, P1 ;  /* 0x00000005ff007c0c */ /* 0x000fe2000bf25310 */
[----:B------:R-:W-:-:S12]  /*ad40*/  IMAD.MOV.U32 R5, RZ, RZ, R17 ;  /* 0x000000ffff057224 */ /* 0x000fd800078e0011 */
[----:B------:R-:W-:Y:S05]  /*ad50*/  @!P1 BRA `(.L_x_289) ;  /* 0x0000000000289947 */ /* 0x000fea0003800000 */
[----:B------:R-:W-:Y:S02]  /*ad60*/  ULDC UR6, c[0x0][0x634] ;  /* 0x00018d0000067ab9 */ /* 0x000fe40000000800 */
[----:B------:R-:W-:-:S05]  /*ad70*/  IADD3 R9, P1, R16, UR6, RZ ;  /* 0x0000000610097c10 */ /* 0x000fca000ff3e0ff */
[----:B------:R-:W-:-:S04]  /*ad80*/  IMAD.X R21, RZ, RZ, R17, P1 ;  /* 0x000000ffff157224 */ /* 0x000fc800008e0611 */
[----:B------:R-:W-:-:S04]  /*ad90*/  IMAD.WIDE.U32 R6, R21, UR4, RZ ;  /* 0x0000000415067c25 */ /* 0x000fc8000f8e00ff */
[----:B------:R-:W-:-:S04]  /*ada0*/  IMAD.WIDE.U32 R6, P1, R9, UR5, R6 ;  /* 0x0000000509067c25 */ /* 0x000fc8000f820006 */
[----:B------:R-:W-:-:S04]  /*adb0*/  IMAD.WIDE.U32 R8, R9, UR4, RZ ;  /* 0x0000000409087c25 */ /* 0x000fc8000f8e00ff */
[----:B------:R-:W-:Y:S01]  /*adc0*/  IMAD.X R5, RZ, RZ, RZ, P1 ;  /* 0x000000ffff057224 */ /* 0x000fe200008e06ff */
[----:B------:R-:W-:Y:S01]  /*add0*/  IADD3 RZ, P1, R9, R6, RZ ;  /* 0x0000000609ff7210 */ /* 0x000fe20007f3e0ff */
[----:B------:R-:W-:-:S04]  /*ade0*/  IMAD.MOV.U32 R4, RZ, RZ, R7 ;  /* 0x000000ffff047224 */ /* 0x000fc800078e0007 */
[----:B------:R-:W-:-:S08]  /*adf0*/  IMAD.WIDE.U32.X R4, R21, UR5, R4, P1 ;  /* 0x0000000515047c25 */ /* 0x000fd000088e0404 */
.L_x_289:
[--C-:B------:R-:W-:Y:S01]  /*ae00*/  SHF.R.U64 R8, R4, UR7, R5.reuse ;  /* 0x0000000704087c19 */ /* 0x100fe20008001205 */
[----:B------:R-:W-:Y:S01]  /*ae10*/  ULDC.64 UR4, c[0x0][0x620] ;  /* 0x0001880000047ab9 */ /* 0x000fe20000000a00 */
[----:B------:R-:W-:Y:S01]  /*ae20*/  SHF.R.U32.HI R4, RZ, UR7, R5 ;  /* 0x00000007ff047c19 */ /* 0x000fe20008011605 */
[----:B------:R-:W2:Y:S01]  /*ae30*/  LDC R24, c[0x0][0x144] ;  /* 0x00005100ff187b82 */ /* 0x000ea20000000800 */
[----:B------:R-:W-:Y:S01]  /*ae40*/  IADD3 R7, P1, RZ, -R8, RZ ;  /* 0x80000008ff077210 */ /* 0x000fe20007f3e0ff */
[----:B------:R-:W-:Y:S01]  /*ae50*/  ULDC.64 UR8, c[0x0][0x640] ;  /* 0x0001900000087ab9 */ /* 0x000fe20000000a00 */
[----:B0-----:R-:W-:Y:S01]  /*ae60*/  I2FP.F32.U32 R9, R15 ;  /* 0x0000000f00097245 */ /* 0x001fe20000201000 */
[----:B------:R-:W-:Y:S02]  /*ae70*/  ULDC UR6, c[0x0][0x608] ;  /* 0x0001820000067ab9 */ /* 0x000fe40000000800 */
[----:B------:R-:W-:Y:S01]  /*ae80*/  IMAD.X R4, RZ, RZ, ~R4, P1 ;  /* 0x000000ffff047224 */ /* 0x000fe200008e0e04 */
[----:B------:R-:W-:Y:S01]  /*ae90*/  ISETP.NE.U32.AND P1, PT, RZ, UR8, PT ;  /* 0x00000008ff007c0c */ /* 0x000fe2000bf25070 */
[----:B------:R-:W0:Y:S02]  /*aea0*/  LDC R14, c[0x0][0x148] ;  /* 0x00005200ff0e7b82 */ /* 0x000e240000000800 */
[----:B------:R-:W-:Y:S01]  /*aeb0*/  IMAD R6, R4, UR4, RZ ;  /* 0x0000000404067c24 */ /* 0x000fe2000f8e02ff */
[----:B------:R-:W-:Y:S01]  /*aec0*/  ISETP.NE.AND.EX P1, PT, RZ, UR9, PT, P1 ;  /* 0x00000009ff007c0c */ /* 0x000fe2000bf25310 */
[----:B------:R-:W-:Y:S01]  /*aed0*/  IMAD.WIDE.U32 R4, R7, UR4, R16 ;  /* 0x0000000407047c25 */ /* 0x000fe2000f8e0010 */
[----:B------:R-:W-:-:S03]  /*aee0*/  ULDC UR4, c[0x0][0x150] ;  /* 0x0000540000047ab9 */ /* 0x000fc60000000800 */
[----:B------:R-:W-:Y:S02]  /*aef0*/  IMAD R7, R7, UR5, R6 ;  /* 0x0000000507077c24 */ /* 0x000fe4000f8e0206 */
[----:B------:R-:W-:Y:S01]  /*af00*/  FMUL R6, R9, UR4 ;  /* 0x0000000409067c20 */ /* 0x000fe20008400000 */
[----:B------:R-:W-:Y:S01]  /*af10*/  ULDC UR4, c[0x0][0x618] ;  /* 0x0001860000047ab9 */ /* 0x000fe20000000800 */
[----:B------:R-:W-:Y:S01]  /*af20*/  ULDC UR5, c[0x0][0x154] ;  /* 0x0000550000057ab9 */ /* 0x000fe20000000800 */
[----:B------:R-:W-:-:S03]  /*af30*/  IMAD.IADD R5, R5, 0x1, R7 ;  /* 0x0000000105057824 */ /* 0x000fc600078e0207 */
[----:B------:R-:W3:Y:S02]  /*af40*/  F2I.U32.TRUNC.NTZ R6, R6 ;  /* 0x0000000600067305 */ /* 0x000ee4000020f000 */
[----:B------:R-:W-:Y:S02]  /*af50*/  SHF.R.U64 R9, R4, UR4, R5 ;  /* 0x0000000404097c19 */ /* 0x000fe40008001205 */
[----:B-1----:R-:W-:-:S05]  /*af60*/  I2FP.F32.U32 R4, R13 ;  /* 0x0000000d00047245 */ /* 0x002fca0000201000 */
[----:B------:R-:W-:Y:S01]  /*af70*/  FMUL R23, R4, UR5 ;  /* 0x0000000504177c20 */ /* 0x000fe20008400000 */
[----:B------:R-:W-:Y:S01]  /*af80*/  SHF.R.U32.HI R4, RZ, UR4, R5 ;  /* 0x00000004ff047c19 */ /* 0x000fe20008011605 */
[----:B------:R-:W-:-:S03]  /*af90*/  ULDC UR4, c[0x0][0x658] ;  /* 0x0001960000047ab9 */ /* 0x000fc60000000800 */
[--C-:B------:R-:W-:Y:S01]  /*afa0*/  SHF.R.U64 R22, R9, UR6, R4.reuse ;  /* 0x0000000609167c19 */ /* 0x100fe20008001204 */
[----:B------:R-:W1:Y:S01]  /*afb0*/  F2I.U32.TRUNC.NTZ R23, R23 ;  /* 0x0000001700177305 */ /* 0x000e62000020f000 */
[----:B------:R-:W-:Y:S01]  /*afc0*/  SHF.R.U32.HI R5, RZ, UR6, R4 ;  /* 0x00000006ff057c19 */ /* 0x000fe20008011604 */
[----:B---3--:R-:W-:-:S03]  /*afd0*/  IMAD.MOV R6, RZ, RZ, -R6 ;  /* 0x000000ffff067224 */ /* 0x008fc600078e0a06 */
[----:B------:R-:W-:Y:S01]  /*afe0*/  SHF.R.U64 R21, R22, UR4, R5 ;  /* 0x0000000416157c19 */ /* 0x000fe20008001205 */
[----:B--2---:R-:W-:Y:S01]  /*aff0*/  IMAD R15, R24, R6, R15 ;  /* 0x00000006180f7224 */ /* 0x004fe200078e020f */
[----:B------:R-:W-:-:S03]  /*b000*/  SHF.R.U32.HI R25, RZ, UR4, R5 ;  /* 0x00000004ff197c19 */ /* 0x000fc60008011605 */
[----:B------:R-:W-:Y:S02]  /*b010*/  IMAD.MOV.U32 R4, RZ, RZ, R21 ;  /* 0x000000ffff047224 */ /* 0x000fe400078e0015 */
[----:B------:R-:W-:Y:S01]  /*b020*/  IMAD.MOV.U32 R5, RZ, RZ, R25 ;  /* 0x000000ffff057224 */ /* 0x000fe200078e0019 */
[----:B-1----:R-:W-:Y:S06]  /*b030*/  @!P1 BRA `(.L_x_290) ;  /* 0x0000000000289947 */ /* 0x002fec0003800000 */
[----:B------:R-:W-:Y:S02]  /*b040*/  ULDC UR4, c[0x0][0x64c] ;  /* 0x0001930000047ab9 */ /* 0x000fe40000000800 */
[----:B------:R-:W-:-:S05]  /*b050*/  IADD3 R5, P1, R21, UR4, RZ ;  /* 0x0000000415057c10 */ /* 0x000fca000ff3e0ff */
[----:B------:R-:W-:-:S04]  /*b060*/  IMAD.X R25, RZ, RZ, R25, P1 ;  /* 0x000000ffff197224 */ /* 0x000fc800008e0619 */
[----:B------:R-:W-:-:S04]  /*b070*/  IMAD.WIDE.U32 R6, R25, UR8, RZ ;  /* 0x0000000819067c25 */ /* 0x000fc8000f8e00ff */
[----:B------:R-:W-:-:S04]  /*b080*/  IMAD.WIDE.U32 R6, P1, R5, UR9, R6 ;  /* 0x0000000905067c25 */ /* 0x000fc8000f820006 */
[----:B------:R-:W-:-:S04]  /*b090*/  IMAD.WIDE.U32 R4, R5, UR8, RZ ;  /* 0x0000000805047c25 */ /* 0x000fc8000f8e00ff */
[----:B------:R-:W-:Y:S01]  /*b0a0*/  IMAD.MOV.U32 R4, RZ, RZ, R7 ;  /* 0x000000ffff047224 */ /* 0x000fe200078e0007 */
[----:B------:R-:W-:Y:S01]  /*b0b0*/  IADD3 RZ, P3, R5, R6, RZ ;  /* 0x0000000605ff7210 */ /* 0x000fe20007f7e0ff */
[----:B------:R-:W-:-:S04]  /*b0c0*/  IMAD.X R5, RZ, RZ, RZ, P1 ;  /* 0x000000ffff057224 */ /* 0x000fc800008e06ff */
[----:B------:R-:W-:-:S08]  /*b0d0*/  IMAD.WIDE.U32.X R4, R25, UR9, R4, P3 ;  /* 0x0000000919047c25 */ /* 0x000fd000098e0404 */
.L_x_290:
[----:B------:R-:W-:Y:S01]  /*b0e0*/  ISETP.NE.AND P1, PT, R2, 0x1, PT ;  /* 0x000000010200780c */ /* 0x000fe20003f25270 */
[----:B------:R-:W-:Y:S01]  /*b0f0*/  ULDC UR4, c[0x0][0x648] ;  /* 0x0001920000047ab9 */ /* 0x000fe20000000800 */
[----:B------:R-:W-:Y:S01]  /*b100*/  LOP3.LUT R22, R22, UR16, RZ, 0xc0, !PT ;  /* 0x0000001016167c12 */ /* 0x000fe2000f8ec0ff */
[----:B------:R-:W-:Y:S01]  /*b110*/  IMAD.MOV R23, RZ, RZ, -R23 ;  /* 0x000000ffff177224 */ /* 0x000fe200078e0a17 */
[----:B------:R-:W-:Y:S01]  /*b120*/  SHF.R.U64 R5, R4, UR4, R5 ;  /* 0x0000000404057c19 */ /* 0x000fe20008001205 */
[----:B------:R-:W-:Y:S01]  /*b130*/  ULDC UR4, c[0x0][0x638] ;  /* 0x00018e0000047ab9 */ /* 0x000fe20000000800 */
[----:B------:R-:W-:Y:S01]  /*b140*/  LOP3.LUT R6, R9, UR15, RZ, 0xc0, !PT ;  /* 0x0000000f09067c12 */ /* 0x000fe2000f8ec0ff */
[----:B------:R-:W-:Y:S02]  /*b150*/  ULDC UR5, c[0x0][0x610] ;  /* 0x0001840000057ab9 */ /* 0x000fe40000000800 */
[----:B------:R-:W-:Y:S02]  /*b160*/  IMAD.MOV R4, RZ, RZ, -R5 ;  /* 0x000000ffff047224 */ /* 0x000fe400078e0a05 */
[----:B------:R-:W-:-:S02]  /*b170*/  IMAD R22, R5, UR17, R22 ;  /* 0x0000001105167c24 */ /* 0x000fc4000f8e0216 */
[----:B0-----:R-:W-:Y:S02]  /*b180*/  @P1 IMAD R15, R14, R23, R13 ;  /* 0x000000170e0f1224 */ /* 0x001fe400078e020d */
[----:B------:R-:W-:Y:S01]  /*b190*/  IMAD R21, R4, UR4, R21 ;  /* 0x0000000404157c24 */ /* 0x000fe2000f8e0215 */
[----:B------:R-:W-:Y:S01]  /*b1a0*/  ULDC UR4, c[0x0][0x600] ;  /* 0x0001800000047ab9 */ /* 0x000fe20000000800 */
[----:B------:R-:W-:Y:S02]  /*b1b0*/  IMAD R15, R22, UR5, R15 ;  /* 0x00000005160f7c24 */ /* 0x000fe4000f8e020f */
[----:B------:R-:W-:Y:S02]  /*b1c0*/  IMAD R6, R21, UR4, R6 ;  /* 0x0000000415067c24 */ /* 0x000fe4000f8e0206 */
[----:B------:R-:W-:-:S03]  /*b1d0*/  IMAD.MOV.U32 R4, RZ, RZ, 0x1 ;  /* 0x00000001ff047424 */ /* 0x000fc600078e00ff */
[----:B------:R-:W-:Y:S02]  /*b1e0*/  SEL R21, R6, R15, !P1 ;  /* 0x0000000f06157207 */ /* 0x000fe40004800000 */
[----:B------:R-:W-:-:S07]  /*b1f0*/  SEL R13, R15, R6, !P1 ;  /* 0x000000060f0d7207 */ /* 0x000fce0004800000 */
.L_x_288:
[----:B------:R-:W-:Y:S05]  /*b200*/  BSYNC B1 ;  /* 0x0000000000017941 */ /* 0x000fea0003800000 */
.L_x_287:
[----:B------:R-:W-:-:S13]  /*b210*/  LOP3.LUT P1, RZ, R4, 0xff, RZ, 0xc0, !PT ;  /* 0x000000ff04ff7812 */ /* 0x000fda000782c0ff */
[----:B------:R-:W-:Y:S05]  /*b220*/  @P1 BRA `(.L_x_291) ;  /* 0xfffffff400481947 */ /* 0x000fea000383ffff */
[----:B------:R-:W-:Y:S05]  /*b230*/  BSYNC B0 ;  /* 0x0000000000007941 */ /* 0x000fea0003800000 */
.L_x_279:
[----:B------:R-:W-:-:S03]  /*b240*/  UMOV UR4, 0xffffffff ;  /* 0xffffffff00047882 */ /* 0x000fc60000000000 */
[----:B------:R-:W-:Y:S05]  /*b250*/  BRA.DIV UR4, `(.L_x_292) ;  /* 0x0000000604c87947 */ /* 0x000fea000b800000 */
[----:B------:R-:W-:-:S13]  /*b260*/  ELECT P6, URZ, PT ;  /* 0x00000000003f782f */ /* 0x000fda00038c0000 */
.L_x_311:
[----:B------:R-:W-:Y:S04]  /*b270*/  BSSY B0, `(.L_x_293) ;  /* 0x0000058000007945 */ /* 0x000fe80003800000 */
[----:B------:R-:W-:Y:S05]  /*b280*/  @!P6 BRA `(.L_x_294) ;  /* 0x000000040058e947 */ /* 0x000fea0003800000 */
[----:B------:R-:W-:-:S04]  /*b290*/  LOP3.LUT R18, R18, 0x2, RZ, 0xfc, !PT ;  /* 0x0000000212127812 */ /* 0x000fc800078efcff */
[----:B------:R-:W-:-:S13]  /*b2a0*/  ISETP.NE.AND P0, PT, R18, 0x3, PT ;  /* 0x000000031200780c */ /* 0x000fda0003f05270 */
[----:B------:R-:W-:Y:S05]  /*b2b0*/  @!P0 BRA `(.L_x_295) ;  /* 0x0000000000048947 */ /* 0x000fea0003800000 */
[----:B------:R-:W-:Y:S01]  /*b2c0*/  BPT.TRAP 0x1 ;  /* 0x000000040000795c */ /* 0x000fe20000300000 */
.L_x_295:
[----:B------:R-:W0:Y:S01]  /*b2d0*/  S2R R3, SR_CgaCtaId ;  /* 0x0000000000037919 */ /* 0x000e220000008800 */
[----:B------:R-:W-:-:S04]  /*b2e0*/  MOV R2, 0x400 ;  /* 0x0000040000027802 */ /* 0x000fc80000000f00 */
[----:B0-----:R-:W-:Y:S02]  /*b2f0*/  LEA R3, R3, R2, 0x18 ;  /* 0x0000000203037211 */ /* 0x001fe400078ec0ff */
[----:B------:R-:W-:-:S03]  /*b300*/  SHF.L.U32 R2, R0, 0x1f, RZ ;  /* 0x0000001f00027819 */ /* 0x000fc600000006ff */
[----:B------:R-:W-:-:S04]  /*b310*/  VIADD R3, R3, 0x48 ;  /* 0x0000004803037836 */ /* 0x000fc80000000000 */
[C---:B------:R-:W-:Y:S02]  /*b320*/  IMAD R7, R20.reuse, 0x8, R3 ;  /* 0x0000000814077824 */ /* 0x040fe400078e0203 */
[----:B------:R-:W-:Y:S02]  /*b330*/  VIADD R20, R20, 0x1 ;  /* 0x0000000114147836 */ /* 0x000fe40000000000 */
[----:B------:R-:W0:Y:S03]  /*b340*/  SYNCS.PHASECHK.TRANS64.TRYWAIT P0, [R7+URZ], R2 ;  /* 0x00000002070075a7 */ /* 0x000e26000800017f */
[----:B------:R-:W-:-:S04]  /*b350*/  ISETP.NE.AND P1, PT, R20, 0x9, PT ;  /* 0x000000091400780c */ /* 0x000fc80003f25270 */
[----:B------:R-:W-:Y:S02]  /*b360*/  SEL R5, RZ, 0x1, P1 ;  /* 0x00000001ff057807 */ /* 0x000fe40000800000 */
[----:B------:R-:W-:Y:S02]  /*b370*/  SEL R20, R20, RZ, P1 ;  /* 0x000000ff14147207 */ /* 0x000fe40000800000 */
[----:B------:R-:W-:-:S03]  /*b380*/  LOP3.LUT R5, R0, R5, RZ, 0x3c, !PT ;  /* 0x0000000500057212 */ /* 0x000fc600078e3cff */
[----:B------:R-:W-:Y:S01]  /*b390*/  IMAD R9, R20, 0x8, R3 ;  /* 0x0000000814097824 */ /* 0x000fe200078e0203 */
[----:B------:R-:W-:Y:S01]  /*b3a0*/  SHF.L.U32 R4, R5, 0x1f, RZ ;  /* 0x0000001f05047819 */ /* 0x000fe200000006ff */
[----:B0-----:R-:W-:Y:S06]  /*b3b0*/  @!P0 BRA `(.L_x_296) ;  /* 0x0000000400908947 */ /* 0x001fec0003800000 */
.L_x_312:
[----:B------:R-:W1:Y:S01]  /*b3c0*/  SYNCS.PHASECHK.TRANS64.TRYWAIT P0, [R9+URZ], R4 ;  /* 0x00000004090075a7 */ /* 0x000e62000800017f */
[----:B------:R-:W-:-:S05]  /*b3d0*/  VIADD R0, R20, 0x1 ;  /* 0x0000000114007836 */ /* 0x000fca0000000000 */
[----:B------:R-:W-:-:S04]  /*b3e0*/  ISETP.NE.AND P1, PT, R0, 0x9, PT ;  /* 0x000000090000780c */ /* 0x000fc80003f25270 */
[----:B0-----:R-:W-:Y:S02]  /*b3f0*/  SEL R2, RZ, 0x1, P1 ;  /* 0x00000001ff027807 */ /* 0x001fe40000800000 */
[----:B------:R-:W-:Y:S02]  /*b400*/  SEL R0, R0, RZ, P1 ;  /* 0x000000ff00007207 */ /* 0x000fe40000800000 */
[----:B------:R-:W-:-:S03]  /*b410*/  LOP3.LUT R7, R5, R2, RZ, 0x3c, !PT ;  /* 0x0000000205077212 */ /* 0x000fc600078e3cff */
[----:B------:R-:W-:Y:S01]  /*b420*/  IMAD R6, R0, 0x8, R3 ;  /* 0x0000000800067824 */ /* 0x000fe200078e0203 */
[----:B------:R-:W-:Y:S01]  /*b430*/  SHF.L.U32 R5, R7, 0x1f, RZ ;  /* 0x0000001f07057819 */ /* 0x000fe200000006ff */
[----:B-1----:R-:W-:Y:S06]  /*b440*/  @!P0 BRA `(.L_x_297) ;  /* 0x0000000400808947 */ /* 0x002fec0003800000 */
.L_x_313:
[----:B------:R-:W1:Y:S01]  /*b450*/  SYNCS.PHASECHK.TRANS64.TRYWAIT P0, [R6+URZ], R5 ;  /* 0x00000005060075a7 */ /* 0x000e62000800017f */
[----:B------:R-:W-:-:S05]  /*b460*/  VIADD R0, R0, 0x1 ;  /* 0x0000000100007836 */ /* 0x000fca0000000000 */
[----:B------:R-:W-:-:S04]  /*b470*/  ISETP.NE.AND P1, PT, R0, 0x9, PT ;  /* 0x000000090000780c */ /* 0x000fc80003f25270 */
[----:B------:R-:W-:Y:S02]  /*b480*/  SEL R2, RZ, 0x1, P1 ;  /* 0x00000001ff027807 */ /* 0x000fe40000800000 */
[----:B------:R-:W-:Y:S02]  /*b490*/  SEL R0, R0, RZ, P1 ;  /* 0x000000ff00007207 */ /* 0x000fe40000800000 */
[----:B------:R-:W-:-:S03]  /*b4a0*/  LOP3.LUT R7, R7, R2, RZ, 0x3c, !PT ;  /* 0x0000000207077212 */ /* 0x000fc600078e3cff */
[----:B0-----:R-:W-:Y:S01]  /*b4b0*/  IMAD R9, R0, 0x8, R3 ;  /* 0x0000000800097824 */ /* 0x001fe200078e0203 */
[----:B------:R-:W-:Y:S01]  /*b4c0*/  SHF.L.U32 R4, R7, 0x1f, RZ ;  /* 0x0000001f07047819 */ /* 0x000fe200000006ff */
[----:B-1----:R-:W-:Y:S06]  /*b4d0*/  @!P0 BRA `(.L_x_298) ;  /* 0x0000000400708947 */ /* 0x002fec0003800000 */
.L_x_314:
        /* <DEDUP_REMOVED lines=9> */
.L_x_315:
        /* <DEDUP_REMOVED lines=9> */
.L_x_316:
        /* <DEDUP_REMOVED lines=9> */
.L_x_317:
        /* <DEDUP_REMOVED lines=9> */
.L_x_318:
[----:B------:R-:W1:Y:S01]  /*b720*/  SYNCS.PHASECHK.TRANS64.TRYWAIT P0, [R9+URZ], R4 ;  /* 0x00000004090075a7 */ /* 0x000e62000800017f */
[----:B------:R-:W-:-:S05]  /*b730*/  VIADD R0, R0, 0x1 ;  /* 0x0000000100007836 */ /* 0x000fca0000000000 */
[----:B------:R-:W-:-:S04]  /*b740*/  ISETP.NE.AND P1, PT, R0, 0x9, PT ;  /* 0x000000090000780c */ /* 0x000fc80003f25270 */
[----:B------:R-:W-:Y:S02]  /*b750*/  SEL R2, RZ, 0x1, P1 ;  /* 0x00000001ff027807 */ /* 0x000fe40000800000 */
[----:B------:R-:W-:Y:S02]  /*b760*/  SEL R0, R0, RZ, P1 ;  /* 0x000000ff00007207 */ /* 0x000fe40000800000 */
[----:B------:R-:W-:Y:S01]  /*b770*/  LOP3.LUT R2, R7, R2, RZ, 0x3c, !PT ;  /* 0x0000000207027212 */ /* 0x000fe200078e3cff */
[----:B-1----:R-:W-:Y:S06]  /*b780*/  @!P0 BRA `(.L_x_303) ;  /* 0x0000000400288947 */ /* 0x002fec0003800000 */
.L_x_319:
[----:B------:R-:W-:Y:S01]  /*b790*/  IMAD R3, R0, 0x8, R3 ;  /* 0x0000000800037824 */ /* 0x000fe200078e0203 */
[----:B------:R-:W-:-:S07]  /*b7a0*/  SHF.L.U32 R0, R2, 0x1f, RZ ;  /* 0x0000001f02007819 */ /* 0x000fce00000006ff */
.L_x_304:
[----:B--2---:R2:W3:Y:S02]  /*b7b0*/  SYNCS.PHASECHK.TRANS64.TRYWAIT P0, [R3+URZ], R0 ;  /* 0x00000000030075a7 */ /* 0x0044e4000800017f */
[----:B---3--:R-:W-:Y:S05]  /*b7c0*/  @!P0 NANOSLEEP.SYNCS 0x989680 ;  /* 0x009896800000895d */ /* 0x008fea0003900000 */
[----:B------:R-:W3:Y:S02]  /*b7d0*/  @!P0 SYNCS.PHASECHK.TRANS64 P0, [R3+URZ], R0 ;  /* 0x00000000030085a7 */ /* 0x000ee4000800007f */
[----:B---3--:R-:W-:Y:S05]  /*b7e0*/  @!P0 BRA `(.L_x_304) ;  /* 0xfffffffc00f08947 */ /* 0x008fea000383ffff */
.L_x_294:
[----:B------:R-:W-:Y:S05]  /*b7f0*/  BSYNC B0 ;  /* 0x0000000000007941 */ /* 0x000fea0003800000 */
.L_x_293:
[----:B------:R-:W-:Y:S05]  /*b800*/  EXIT ;  /* 0x000000000000794d */ /* 0x000fea0003800000 */
.L_x_18:
[----:B-1----:R1:W2:Y:S02]  /*b810*/  SYNCS.PHASECHK.TRANS64.TRYWAIT P1, [R3+URZ], R0 ;  /* 0x00000000030075a7 */ /* 0x0022a4000802017f */
[----:B--2---:R-:W-:Y:S05]  /*b820*/  @!P1 NANOSLEEP.SYNCS 0x989680 ;  /* 0x009896800000995d */ /* 0x004fea0003900000 */
[----:B------:R-:W2:Y:S02]  /*b830*/  @!P1 SYNCS.PHASECHK.TRANS64 P1, [R3+URZ], R0 ;  /* 0x00000000030095a7 */ /* 0x000ea4000802007f */
[----:B--2---:R-:W-:Y:S05]  /*b840*/  @!P1 BRA `(.L_x_18) ;  /* 0xfffffffc00f09947 */ /* 0x004fea000383ffff */
[----:B------:R-:W-:Y:S05]  /*b850*/  BRA `(.L_x_17) ;  /* 0xffffff5c00447947 */ /* 0x000fea000383ffff */
.L_x_23:
[----:B-1----:R1:W2:Y:S02]  /*b860*/  SYNCS.PHASECHK.TRANS64.TRYWAIT P1, [R5+URZ], R4 ;  /* 0x00000004050075a7 */ /* 0x0022a4000802017f */
[----:B--2---:R-:W-:Y:S05]  /*b870*/  @!P1 NANOSLEEP.SYNCS 0x989680 ;  /* 0x009896800000995d */ /* 0x004fea0003900000 */
[----:B------:R-:W2:Y:S02]  /*b880*/  @!P1 SYNCS.PHASECHK.TRANS64 P1, [R5+URZ], R4 ;  /* 0x00000004050095a7 */ /* 0x000ea4000802007f */
[----:B--2---:R-:W-:Y:S05]  /*b890*/  @!P1 BRA `(.L_x_23) ;  /* 0xfffffffc00f09947 */ /* 0x004fea000383ffff */
[----:B------:R-:W-:Y:S05]  /*b8a0*/  BRA `(.L_x_22) ;  /* 0xffffff6800f47947 */ /* 0x000fea000383ffff */
.L_x_280:
[----:B------:R-:W-:Y:S01]  /*b8b0*/  BSSY B1, `(.L_x_305) ;  /* 0x0000006000017945 */ /* 0x000fe20003800000 */
[----:B------:R-:W-:-:S07]  /*b8c0*/  IMAD.MOV.U32 R15, RZ, RZ, -0x1 ;  /* 0xffffffffff0f7424 */ /* 0x000fce00078e00ff */
[----:B------:R-:W-:Y:S05]  /*b8d0*/  WARPSYNC.COLLECTIVE R15, `(.L_x_306) ;  /* 0x000000000f0c7348 */ /* 0x000fea0003c00000 */
[----:B------:R-:W-:Y:S02]  /*b8e0*/  ELECT P6, UR62, PT ;  /* 0x00000000003e782f */ /* 0x000fe400038c0000 */
[----:B------:R-:W-:Y:S01]  /*b8f0*/  MOV R14, UR62 ;  /* 0x0000003e000e7c02 */ /* 0x000fe20008000f00 */
[----:B------:R-:W-:Y:S10]  /*b900*/  ENDCOLLECTIVE ;  /* 0x000000000000791b */ /* 0x000ff40003800000 */
.L_x_306:
[----:B------:R-:W-:Y:S05]  /*b910*/  BSYNC B1 ;  /* 0x0000000000017941 */ /* 0x000fea0003800000 */
.L_x_305:
[----:B------:R-:W-:Y:S05]  /*b920*/  BRA `(.L_x_307) ;  /* 0xffffffec00947947 */ /* 0x000fea000383ffff */
.L_x_283:
[----:B0-----:R0:W1:Y:S02]  /*b930*/  SYNCS.PHASECHK.TRANS64.TRYWAIT P1, [R14+URZ+0x48], R7 ;  /* 0x000048070e0075a7 */ /* 0x001064000802017f */
[----:B-1----:R-:W-:Y:S05]  /*b940*/  @!P1 NANOSLEEP.SYNCS 0x989680 ;  /* 0x009896800000995d */ /* 0x002fea0003900000 */
[----:B------:R-:W1:Y:S02]  /*b950*/  @!P1 SYNCS.PHASECHK.TRANS64 P1, [R14+URZ+0x48], R7 ;  /* 0x000048070e0095a7 */ /* 0x000e64000802007f */
[----:B-1----:R-:W-:Y:S05]  /*b960*/  @!P1 BRA `(.L_x_283) ;  /* 0xfffffffc00f09947 */ /* 0x002fea000383ffff */
[----:B------:R-:W-:Y:S05]  /*b970*/  BRA `(.L_x_308) ;  /* 0xffffffec00c87947 */ /* 0x000fea000383ffff */
.L_x_292:
[----:B------:R-:W-:Y:S01]  /*b980*/  BSSY B0, `(.L_x_309) ;  /* 0x0000006000007945 */ /* 0x000fe20003800000 */
[----:B------:R-:W-:-:S07]  /*b990*/  IMAD.MOV.U32 R15, RZ, RZ, -0x1 ;  /* 0xffffffffff0f7424 */ /* 0x000fce00078e00ff */
[----:B------:R-:W-:Y:S05]  /*b9a0*/  WARPSYNC.COLLECTIVE R15, `(.L_x_310) ;  /* 0x000000000f0c7348 */ /* 0x000fea0003c00000 */
[----:B------:R-:W-:Y:S02]  /*b9b0*/  ELECT P6, UR62, PT ;  /* 0x00000000003e782f */ /* 0x000fe400038c0000 */
[----:B------:R-:W-:Y:S01]  /*b9c0*/  MOV R14, UR62 ;  /* 0x0000003e000e7c02 */ /* 0x000fe20008000f00 */
[----:B------:R-:W-:Y:S10]  /*b9d0*/  ENDCOLLECTIVE ;  /* 0x000000000000791b */ /* 0x000ff40003800000 */
.L_x_310:
[----:B------:R-:W-:Y:S05]  /*b9e0*/  BSYNC B0 ;  /* 0x0000000000007941 */ /* 0x000fea0003800000 */
.L_x_309:
[----:B------:R-:W-:Y:S05]  /*b9f0*/  BRA `(.L_x_311) ;  /* 0xfffffff8001c7947 */ /* 0x000fea000383ffff */
.L_x_296:
[----:B0-----:R0:W1:Y:S02]  /*ba00*/  SYNCS.PHASECHK.TRANS64.TRYWAIT P0, [R7+URZ], R2 ;  /* 0x00000002070075a7 */ /* 0x001064000800017f */
[----:B-1----:R-:W-:Y:S05]  /*ba10*/  @!P0 NANOSLEEP.SYNCS 0x989680 ;  /* 0x009896800000895d */ /* 0x002fea0003900000 */
[----:B------:R-:W1:Y:S02]  /*ba20*/  @!P0 SYNCS.PHASECHK.TRANS64 P0, [R7+URZ], R2 ;  /* 0x00000002070085a7 */ /* 0x000e64000800007f */
[----:B-1----:R-:W-:Y:S05]  /*ba30*/  @!P0 BRA `(.L_x_296) ;  /* 0xfffffffc00f08947 */ /* 0x002fea000383ffff */
[----:B------:R-:W-:Y:S05]  /*ba40*/  BRA `(.L_x_312) ;  /* 0xfffffff8005c7947 */ /* 0x000fea000383ffff */
.L_x_297:
[----:B0-----:R0:W1:Y:S02]  /*ba50*/  SYNCS.PHASECHK.TRANS64.TRYWAIT P0, [R9+URZ], R4 ;  /* 0x00000004090075a7 */ /* 0x001064000800017f */
[----:B-1----:R-:W-:Y:S05]  /*ba60*/  @!P0 NANOSLEEP.SYNCS 0x989680 ;  /* 0x009896800000895d */ /* 0x002fea0003900000 */
[----:B------:R-:W1:Y:S02]  /*ba70*/  @!P0 SYNCS.PHASECHK.TRANS64 P0, [R9+URZ], R4 ;  /* 0x00000004090085a7 */ /* 0x000e64000800007f */
[----:B-1----:R-:W-:Y:S05]  /*ba80*/  @!P0 BRA `(.L_x_297) ;  /* 0xfffffffc00f08947 */ /* 0x002fea000383ffff */
[----:B------:R-:W-:Y:S05]  /*ba90*/  BRA `(.L_x_313) ;  /* 0xfffffff8006c7947 */ /* 0x000fea000383ffff */
.L_x_298:
[----:B0-----:R0:W1:Y:S02]  /*baa0*/  SYNCS.PHASECHK.TRANS64.TRYWAIT P0, [R6+URZ], R5 ;  /* 0x00000005060075a7 */ /* 0x001064000800017f */
[----:B-1----:R-:W-:Y:S05]  /*bab0*/  @!P0 NANOSLEEP.SYNCS 0x989680 ;  /* 0x009896800000895d */ /* 0x002fea0003900000 */
[----:B------:R-:W1:Y:S02]  /*bac0*/  @!P0 SYNCS.PHASECHK.TRANS64 P0, [R6+URZ], R5 ;  /* 0x00000005060085a7 */ /* 0x000e64000800007f */
[----:B-1----:R-:W-:Y:S05]  /*bad0*/  @!P0 BRA `(.L_x_298) ;  /* 0xfffffffc00f08947 */ /* 0x002fea000383ffff */
[----:B------:R-:W-:Y:S05]  /*bae0*/  BRA `(.L_x_314) ;  /* 0xfffffff8007c7947 */ /* 0x000fea000383ffff */
.L_x_299:
[----:B0-----:R0:W1:Y:S02]  /*baf0*/  SYNCS.PHASECHK.TRANS64.TRYWAIT P0, [R9+URZ], R4 ;  /* 0x00000004090075a7 */ /* 0x001064000800017f */
[----:B-1----:R-:W-:Y:S05]  /*bb00*/  @!P0 NANOSLEEP.SYNCS 0x989680 ;  /* 0x009896800000895d */ /* 0x002fea0003900000 */
[----:B------:R-:W1:Y:S02]  /*bb10*/  @!P0 SYNCS.PHASECHK.TRANS64 P0, [R9+URZ], R4 ;  /* 0x00000004090085a7 */ /* 0x000e64000800007f */
[----:B-1----:R-:W-:Y:S05]  /*bb20*/  @!P0 BRA `(.L_x_299) ;  /* 0xfffffffc00f08947 */ /* 0x002fea000383ffff */
[----:B------:R-:W-:Y:S05]  /*bb30*/  BRA `(.L_x_315) ;  /* 0xfffffff8008c7947 */ /* 0x000fea000383ffff */
.L_x_300:
[----:B0-----:R0:W1:Y:S02]  /*bb40*/  SYNCS.PHASECHK.TRANS64.TRYWAIT P0, [R6+URZ], R5 ;  /* 0x00000005060075a7 */ /* 0x001064000800017f */
[----:B-1----:R-:W-:Y:S05]  /*bb50*/  @!P0 NANOSLEEP.SYNCS 0x989680 ;  /* 0x009896800000895d */ /* 0x002fea0003900000 */
[----:B------:R-:W1:Y:S02]  /*bb60*/  @!P0 SYNCS.PHASECHK.TRANS64 P0, [R6+URZ], R5 ;  /* 0x00000005060085a7 */ /* 0x000e64000800007f */
[----:B-1----:R-:W-:Y:S05]  /*bb70*/  @!P0 BRA `(.L_x_300) ;  /* 0xfffffffc00f08947 */ /* 0x002fea000383ffff */
[----:B------:R-:W-:Y:S05]  /*bb80*/  BRA `(.L_x_316) ;  /* 0xfffffff8009c7947 */ /* 0x000fea000383ffff */
.L_x_301:
[----:B0-----:R0:W1:Y:S02]  /*bb90*/  SYNCS.PHASECHK.TRANS64.TRYWAIT P0, [R9+URZ], R4 ;  /* 0x00000004090075a7 */ /* 0x001064000800017f */
[----:B-1----:R-:W-:Y:S05]  /*bba0*/  @!P0 NANOSLEEP.SYNCS 0x989680 ;  /* 0x009896800000895d */ /* 0x002fea0003900000 */
[----:B------:R-:W1:Y:S02]  /*bbb0*/  @!P0 SYNCS.PHASECHK.TRANS64 P0, [R9+URZ], R4 ;  /* 0x00000004090085a7 */ /* 0x000e64000800007f */
[----:B-1----:R-:W-:Y:S05]  /*bbc0*/  @!P0 BRA `(.L_x_301) ;  /* 0xfffffffc00f08947 */ /* 0x002fea000383ffff */
[----:B------:R-:W-:Y:S05]  /*bbd0*/  BRA `(.L_x_317) ;  /* 0xfffffff800ac7947 */ /* 0x000fea000383ffff */
.L_x_302:
[----:B0-----:R0:W1:Y:S02]  /*bbe0*/  SYNCS.PHASECHK.TRANS64.TRYWAIT P0, [R6+URZ], R5 ;  /* 0x00000005060075a7 */ /* 0x001064000800017f */
[----:B-1----:R-:W-:Y:S05]  /*bbf0*/  @!P0 NANOSLEEP.SYNCS 0x989680 ;  /* 0x009896800000895d */ /* 0x002fea0003900000 */
[----:B------:R-:W1:Y:S02]  /*bc00*/  @!P0 SYNCS.PHASECHK.TRANS64 P0, [R6+URZ], R5 ;  /* 0x00000005060085a7 */ /* 0x000e64000800007f */
[----:B-1----:R-:W-:Y:S05]  /*bc10*/  @!P0 BRA `(.L_x_302) ;  /* 0xfffffffc00f08947 */ /* 0x002fea000383ffff */
[----:B------:R-:W-:Y:S05]  /*bc20*/  BRA `(.L_x_318) ;  /* 0xfffffff800bc7947 */ /* 0x000fea000383ffff */
.L_x_303:
[----:B-1----:R1:W2:Y:S02]  /*bc30*/  SYNCS.PHASECHK.TRANS64.TRYWAIT P0, [R9+URZ], R4 ;  /* 0x00000004090075a7 */ /* 0x0022a4000800017f */
[----:B--2---:R-:W-:Y:S05]  /*bc40*/  @!P0 NANOSLEEP.SYNCS 0x989680 ;  /* 0x009896800000895d */ /* 0x004fea0003900000 */
[----:B------:R-:W2:Y:S02]  /*bc50*/  @!P0 SYNCS.PHASECHK.TRANS64 P0, [R9+URZ], R4 ;  /* 0x00000004090085a7 */ /* 0x000ea4000800007f */
[----:B--2---:R-:W-:Y:S05]  /*bc60*/  @!P0 BRA `(.L_x_303) ;  /* 0xfffffffc00f08947 */ /* 0x004fea000383ffff */
[----:B------:R-:W-:Y:S05]  /*bc70*/  BRA `(.L_x_319) ;  /* 0xfffffff800c47947 */ /* 0x000fea000383ffff */
.L_x_320:
[----:B------:R-:W-:-:S00]  /*bc80*/  BRA `(.L_x_320) ;  /* 0xfffffffc00fc7947 */ /* 0x000fc0000383ffff */
[----:B------:R-:W-:-:S00]  /*bc90*/  NOP ;  /* 0x0000000000007918 */ /* 0x000fc00000000000 */
        /* <DEDUP_REMOVED lines=14> */
.L_x_321:


//--------------------- .nv.global.init           --------------------------
	.section	.nv.global.init,"aw",@progbits
.nv.global.init:
	.type		$str$22,@object
	.size		$str$22,($str$23 - $str$22)
$str$22:
        /*0000*/ 	.byte	0x6b, 0x5f, 0x74, 0x69, 0x6c, 0x65, 0x5f, 0x63, 0x6f, 0x75, 0x6e, 0x74, 0x20, 0x3e, 0x3d, 0x20
        /*0010*/ 	.byte	0x31, 0x00
	.type		$str$23,@object
	.size		$str$23,(__unnamed_1 - $str$23)
$str$23:
        /*0012*/ 	.byte	0x2f, 0x74, 0x6d, 0x70, 0x2f, 0x63, 0x75, 0x74, 0x6c, 0x61, 0x73, 0x73, 0x5f, 0x73, 0x77, 0x65
        /*0022*/ 	.byte	0x65, 0x70, 0x5f, 0x73, 0x72, 0x63, 0x2f, 0x69, 0x6e, 0x63, 0x6c, 0x75, 0x64, 0x65, 0x2f, 0x63
        /*0032*/ 	.byte	0x75, 0x74, 0x6c, 0x61, 0x73, 0x73, 0x2f, 0x67, 0x65, 0x6d, 0x6d, 0x2f, 0x63, 0x6f, 0x6c, 0x6c
        /*0042*/ 	.byte	0x65, 0x63, 0x74, 0x69, 0x76, 0x65, 0x2f, 0x73, 0x6d, 0x39, 0x30, 0x5f, 0x6d, 0x6d, 0x61, 0x5f
        /*0052*/ 	.byte	0x74, 0x6d, 0x61, 0x5f, 0x67, 0x6d, 0x6d, 0x61, 0x5f, 0x73, 0x73, 0x5f, 0x77, 0x61, 0x72, 0x70
        /*0062*/ 	.byte	0x73, 0x70, 0x65, 0x63, 0x69, 0x61, 0x6c, 0x69, 0x7a, 0x65, 0x64, 0x2e, 0x68, 0x70, 0x70, 0x00
	.type		__unnamed_1,@object
	.size		__unnamed_1,(.L_0 - __unnamed_1)
__unnamed_1:
        /*0072*/ 	.byte	0x76, 0x6f, 0x69, 0x64, 0x20, 0x63, 0x75, 0x74, 0x6c, 0x61, 0x73, 0x73, 0x3a, 0x3a, 0x67, 0x65
        /* <DEDUP_REMOVED lines=171> */
        /*0b32*/ 	.byte	0x75, 0x74, 0x65, 0x3a, 0x3a, 0x69, 0x64, 0x65, 0x6e, 0x74, 0x69, 0x74, 0x79, 0x5d, 0x00
.L_0:


//--------------------- .nv.shared._ZN7cutlass13device_kernelINS_4gemm6kernel13GemmUniversalIN4cute5tupleIJiiiiEEENS1_10collective13CollectiveMmaINS1_34MainloopSm90TmaGmmaWarpSpecializedILi9ENS5_IJNS4_1CILi1EEESB_SB_EEENS1_35KernelTmaWarpSpecializedCooperativeEEENS5_IJNSA_ILi128EEENSA_ILi240EEENSA_ILi64EEEEEEaNS5_IJlSB_lEEEaSJ_NS4_8TiledMMAINS4_8MMA_AtomIJNS4_4SM904GMMA26MMA_64x16x32_S32S8S8_SS_TNEEEENS4_6LayoutINS5_IJNSA_ILi2EEESB_SB_EEENS5_IJSB_NSA_ILi0EEEST_EEEEENS5_IJNS4_10UnderscoreESW_SW_EEEEENS4_13SM90_TMA_LOADENS4_14ComposedLayoutINS4_7SwizzleILi2ELi4ELi3EEENS4_18smem_ptr_flag_bitsILi8EEENSQ_INS5_IJNSA_ILi8EEESH_EEENS5_IJSH_SB_EEEEEEEvNS4_8identityESZ_S19_vS1A_EENS_8epilogue10collective6detail29Sm90TmaWarpSpecializedAdapterINS1D_15DefaultEpilogueIaSJ_SJ_NS1C_6thread17LinearCombinationIaLi1EiiLNS1H_9ScaleType4KindE0ELNS_15FloatRoundStyleE2EaEENS1_15EpilogueDefaultEEEEEvvEEEEvNT_6ParamsE --------------------------
	.section	.nv.shared._ZN7cutlass13device_kernelINS_4gemm6kernel13GemmUniversalIN4cute5tupleIJiiiiEEENS1_10collective13CollectiveMmaINS1_34MainloopSm90TmaGmmaWarpSpecializedILi9ENS5_IJNS4_1CILi1EEESB_SB_EEENS1_35KernelTmaWarpSpecializedCooperativeEEENS5_IJNSA_ILi128EEENSA_ILi240EEENSA_ILi64EEEEEEaNS5_IJlSB_lEEEaSJ_NS4_8TiledMMAINS4_8MMA_AtomIJNS4_4SM904GMMA26MMA_64x16x32_S32S8S8_SS_TNEEEENS4_6LayoutINS5_IJNSA_ILi2EEESB_SB_EEENS5_IJSB_NSA_ILi0EEEST_EEEEENS5_IJNS4_10UnderscoreESW_SW_EEEEENS4_13SM90_TMA_LOADENS4_14ComposedLayoutINS4_7SwizzleILi2ELi4ELi3EEENS4_18smem_ptr_flag_bitsILi8EEENSQ_INS5_IJNSA_ILi8EEESH_EEENS5_IJSH_SB_EEEEEEEvNS4_8identityESZ_S19_vS1A_EENS_8epilogue10collective6detail29Sm90TmaWarpSpecializedAdapterINS1D_15DefaultEpilogueIaSJ_SJ_NS1C_6thread17LinearCombinationIaLi1EiiLNS1H_9ScaleType4KindE0ELNS_15FloatRoundStyleE2EaEENS1_15EpilogueDefaultEEEEEvvEEEEvNT_6ParamsE,"aw",@nobits
	.sectionflags	@""
	.align	16
	.zero		1024


//--------------------- .nv.shared.reserved.0     --------------------------
	.section	.nv.shared.reserved.0,"aw",@nobits
	.weak		__nv_reservedSMEM_offset_0_alias
	.size		__nv_reservedSMEM_offset_0_alias, 0, 0
	.other		__nv_reservedSMEM_offset_0_alias,@"STO_CUDA_RESERVED_SHARED STV_DEFAULT"
__nv_reservedSMEM_offset_0_alias:
	.zero		0


//--------------------- .nv.global                --------------------------
	.section	.nv.global,"aw",@nobits
.nv.global:
	.type		_ZN39_INTERNAL_9102ef9e_4_k_cu_c33be8ae_31824cute1_E,@object
	.size		_ZN39_INTERNAL_9102ef9e_4_k_cu_c33be8ae_31824cute1_E,(_ZN39_INTERNAL_9102ef9e_4_k_cu_c33be8ae_31824cuda3std3__45__cpo6cbeginE - _ZN39_INTERNAL_9102ef9e_4_k_cu_c33be8ae_31824cute1_E)
_ZN39_INTERNAL_9102ef9e_4_k_cu_c33be8ae_31824cute1_E:
	.zero		1
	.type		_ZN39_INTERNAL_9102ef9e_4_k_cu_c33be8ae_31824cuda3std3__45__cpo6cbeginE,@object
	.size		_ZN39_INTERNAL_9102ef9e_4_k_cu_c33be8ae_31824cuda3std3__45__cpo6cbeginE,(_ZN39_INTERNAL_9102ef9e_4_k_cu_c33be8ae_31824cuda3std3__48in_placeE - _ZN39_INTERNAL_9102ef9e_4_k_cu_c33be8ae_31824cuda3std3__45__cpo6cbeginE)
_ZN39_INTERNAL_9102ef9e_4_k_cu_c33be8ae_31824cuda3std3__45__cpo6cbeginE:
	.zero		1
	.type		_ZN39_INTERNAL_9102ef9e_4_k_cu_c33be8ae_31824cuda3std3__48in_placeE,@object
	.size		_ZN39_INTERNAL_9102ef9e_4_k_cu_c33be8ae_31824cuda3std3__48in_placeE,(_ZN39_INTERNAL_9102ef9e_4_k_cu_c33be8ae_31824cuda3std6ranges3__45__cpo9iter_moveE - _ZN39_INTERNAL_9102ef9e_4_k_cu_c33be8ae_31824cuda3std3__48in_placeE)
_ZN39_INTERNAL_9102ef9e_4_k_cu_c33be8ae_31824cuda3std3__48in_placeE:
	.zero		1
	.type		_ZN39_INTERNAL_9102ef9e_4_k_cu_c33be8ae_31824cuda3std6ranges3__45__cpo9iter_moveE,@object
	.size		_ZN39_INTERNAL_9102ef9e_4_k_cu_c33be8ae_31824cuda3std6ranges3__45__cpo9iter_moveE,(_ZN39_INTERNAL_9102ef9e_4_k_cu_c33be8ae_31824cuda3std3__45__cpo5beginE - _ZN39_INTERNAL_9102ef9e_4_k_cu_c33be8ae_31824cuda3std6ranges3__45__cpo9iter_moveE)
_ZN39_INTERNAL_9102ef9e_4_k_cu_c33be8ae_31824cuda3std6ranges3__45__cpo9iter_moveE:
	.zero		1
	.type		_ZN39_INTERNAL_9102ef9e_4_k_cu_c33be8ae_31824cuda3std3__45__cpo5beginE,@object
	.size		_ZN39_INTERNAL_9102ef9e_4_k_cu_c33be8ae_31824cuda3std3__45__cpo5beginE,(_ZN39_INTERNAL_9102ef9e_4_k_cu_c33be8ae_31824cuda3std3__441_GLOBAL__N__9102ef9e_4_k_cu_c33be8ae_31826ignoreE - _ZN39_INTERNAL_9102ef9e_4_k_cu_c33be8ae_31824cuda3std3__45__cpo5beginE)
_ZN39_INTERNAL_9102ef9e_4_k_cu_c33be8ae_31824cuda3std3__45__cpo5beginE:
	.zero		1
	.type		_ZN39_INTERNAL_9102ef9e_4_k_cu_c33be8ae_31824cuda3std3__441_GLOBAL__N__9102ef9e_4_k_cu_c33be8ae_31826ignoreE,@object
	.size		_ZN39_INTERNAL_9102ef9e_4_k_cu_c33be8ae_31824cuda3std3__441_GLOBAL__N__9102ef9e_4_k_cu_c33be8ae_31826ignoreE,(_ZN39_INTERNAL_9102ef9e_4_k_cu_c33be8ae_31824cute7productE - _ZN39_INTERNAL_9102ef9e_4_k_cu_c33be8ae_31824cuda3std3__441_GLOBAL__N__9102ef9e_4_k_cu_c33be8ae_31826ignoreE)
_ZN39_INTERNAL_9102ef9e_4_k_cu_c33be8ae_31824cuda3std3__441_GLOBAL__N__9102ef9e_4_k_cu_c33be8ae_31826ignoreE:
	.zero		1
	.type		_ZN39_INTERNAL_9102ef9e_4_k_cu_c33be8ae_31824cute7productE,@object
	.size		_ZN39_INTERNAL_9102ef9e_4_k_cu_c33be8ae_31824cute7productE,(_ZN39_INTERNAL_9102ef9e_4_k_cu_c33be8ae_31824cuda3std3__45__cpo3endE - _ZN39_INTERNAL_9102ef9e_4_k_cu_c33be8ae_31824cute7productE)
_ZN39_INTERNAL_9102ef9e_4_k_cu_c33be8ae_31824cute7productE:
	.zero		1
	.type		_ZN39_INTERNAL_9102ef9e_4_k_cu_c33be8ae_31824cuda3std3__45__cpo3endE,@object
	.size		_ZN39_INTERNAL_9102ef9e_4_k_cu_c33be8ae_31824cuda3std3__45__cpo3endE,(_ZN39_INTERNAL_9102ef9e_4_k_cu_c33be8ae_31824cuda3std3__419piecewise_constructE - _ZN39_INTERNAL_9102ef9e_4_k_cu_c33be8ae_31824cuda3std3__45__cpo3endE)
_ZN39_INTERNAL_9102ef9e_4_k_cu_c33be8ae_31824cuda3std3__45__cpo3endE:
	.zero		1
	.type		_ZN39_INTERNAL_9102ef9e_4_k_cu_c33be8ae_31824cuda3std3__419piecewise_constructE,@object
	.size		_ZN39_INTERNAL_9102ef9e_4_k_cu_c33be8ae_31824cuda3std3__419piecewise_constructE,(_ZN39_INTERNAL_9102ef9e_4_k_cu_c33be8ae_31824cuda3std3__45__cpo4cendE - _ZN39_INTERNAL_9102ef9e_4_k_cu_c33be8ae_31824cuda3std3__419piecewise_constructE)
_ZN39_INTERNAL_9102ef9e_4_k_cu_c33be8ae_31824cuda3std3__419piecewise_constructE:
	.zero		1
	.type		_ZN39_INTERNAL_9102ef9e_4_k_cu_c33be8ae_31824cuda3std3__45__cpo4cendE,@object
	.size		_ZN39_INTERNAL_9102ef9e_4_k_cu_c33be8ae_31824cuda3std3__45__cpo4cendE,(_ZN39_INTERNAL_9102ef9e_4_k_cu_c33be8ae_31824cuda3std6ranges3__45__cpo4swapE - _ZN39_INTERNAL_9102ef9e_4_k_cu_c33be8ae_31824cuda3std3__45__cpo4cendE)
_ZN39_INTERNAL_9102ef9e_4_k_cu_c33be8ae_31824cuda3std3__45__cpo4cendE:
	.zero		1
	.type		_ZN39_INTERNAL_9102ef9e_4_k_cu_c33be8ae_31824cuda3std6ranges3__45__cpo4swapE,@object
	.size		_ZN39_INTERNAL_9102ef9e_4_k_cu_c33be8ae_31824cuda3std6ranges3__45__cpo4swapE,(.L_8 - _ZN39_INTERNAL_9102ef9e_4_k_cu_c33be8ae_31824cuda3std6ranges3__45__cpo4swapE)
_ZN39_INTERNAL_9102ef9e_4_k_cu_c33be8ae_31824cuda3std6ranges3__45__cpo4swapE:
	.zero		1
.L_8:


//--------------------- .nv.constant0._ZN7cutlass13device_kernelINS_4gemm6kernel13GemmUniversalIN4cute5tupleIJiiiiEEENS1_10collective13CollectiveMmaINS1_34MainloopSm90TmaGmmaWarpSpecializedILi9ENS5_IJNS4_1CILi1EEESB_SB_EEENS1_35KernelTmaWarpSpecializedCooperativeEEENS5_IJNSA_ILi128EEENSA_ILi240EEENSA_ILi64EEEEEEaNS5_IJlSB_lEEEaSJ_NS4_8TiledMMAINS4_8MMA_AtomIJNS4_4SM904GMMA26MMA_64x16x32_S32S8S8_SS_TNEEEENS4_6LayoutINS5_IJNSA_ILi2EEESB_SB_EEENS5_IJSB_NSA_ILi0EEEST_EEEEENS5_IJNS4_10UnderscoreESW_SW_EEEEENS4_13SM90_TMA_LOADENS4_14ComposedLayoutINS4_7SwizzleILi2ELi4ELi3EEENS4_18smem_ptr_flag_bitsILi8EEENSQ_INS5_IJNSA_ILi8EEESH_EEENS5_IJSH_SB_EEEEEEEvNS4_8identityESZ_S19_vS1A_EENS_8epilogue10collective6detail29Sm90TmaWarpSpecializedAdapterINS1D_15DefaultEpilogueIaSJ_SJ_NS1C_6thread17LinearCombinationIaLi1EiiLNS1H_9ScaleType4KindE0ELNS_15FloatRoundStyleE2EaEENS1_15EpilogueDefaultEEEEEvvEEEEvNT_6ParamsE --------------------------
	.section	.nv.constant0._ZN7cutlass13device_kernelINS_4gemm6kernel13GemmUniversalIN4cute5tupleIJiiiiEEENS1_10collective13CollectiveMmaINS1_34MainloopSm90TmaGmmaWarpSpecializedILi9ENS5_IJNS4_1CILi1EEESB_SB_EEENS1_35KernelTmaWarpSpecializedCooperativeEEENS5_IJNSA_ILi128EEENSA_ILi240EEENSA_ILi64EEEEEEaNS5_IJlSB_lEEEaSJ_NS4_8TiledMMAINS4_8MMA_AtomIJNS4_4SM904GMMA26MMA_64x16x32_S32S8S8_SS_TNEEEENS4_6LayoutINS5_IJNSA_ILi2EEESB_SB_EEENS5_IJSB_NSA_ILi0EEEST_EEEEENS5_IJNS4_10UnderscoreESW_SW_EEEEENS4_13SM90_TMA_LOADENS4_14ComposedLayoutINS4_7SwizzleILi2ELi4ELi3EEENS4_18smem_ptr_flag_bitsILi8EEENSQ_INS5_IJNSA_ILi8EEESH_EEENS5_IJSH_SB_EEEEEEEvNS4_8identityESZ_S19_vS1A_EENS_8epilogue10collective6detail29Sm90TmaWarpSpecializedAdapterINS1D_15DefaultEpilogueIaSJ_SJ_NS1C_6thread17LinearCombinationIaLi1EiiLNS1H_9ScaleType4KindE0ELNS_15FloatRoundStyleE2EaEENS1_15EpilogueDefaultEEEEEvvEEEEvNT_6ParamsE,"a",@progbits
	.sectionflags	@""
	.align	4
.nv.constant0._ZN7cutlass13device_kernelINS_4gemm6kernel13GemmUniversalIN4cute5tupleIJiiiiEEENS1_10collective13CollectiveMmaINS1_34MainloopSm90TmaGmmaWarpSpecializedILi9ENS5_IJNS4_1CILi1EEESB_SB_EEENS1_35KernelTmaWarpSpecializedCooperativeEEENS5_IJNSA_ILi128EEENSA_ILi240EEENSA_ILi64EEEEEEaNS5_IJlSB_lEEEaSJ_NS4_8TiledMMAINS4_8MMA_AtomIJNS4_4SM904GMMA26MMA_64x16x32_S32S8S8_SS_TNEEEENS4_6LayoutINS5_IJNSA_ILi2EEESB_SB_EEENS5_IJSB_NSA_ILi0EEEST_EEEEENS5_IJNS4_10UnderscoreESW_SW_EEEEENS4_13SM90_TMA_LOADENS4_14ComposedLayoutINS4_7SwizzleILi2ELi4ELi3EEENS4_18smem_ptr_flag_bitsILi8EEENSQ_INS5_IJNSA_ILi8EEESH_EEENS5_IJSH_SB_EEEEEEEvNS4_8identityESZ_S19_vS1A_EENS_8epilogue10collective6detail29Sm90TmaWarpSpecializedAdapterINS1D_15DefaultEpilogueIaSJ_SJ_NS1C_6thread17LinearCombinationIaLi1EiiLNS1H_9ScaleType4KindE0ELNS_15FloatRoundStyleE2EaEENS1_15EpilogueDefaultEEEEEvvEEEEvNT_6ParamsE:
	.zero		1664


//--------------------- SYMBOLS --------------------------

	.type		.nv.reservedSmem.offset0,@object
	.size		.nv.reservedSmem.offset0,0x4
	.type		__assertfail,@function
